//
// Generated by NVIDIA NVVM Compiler
//
// Compiler Build ID: CL-36424714
// Cuda compilation tools, release 13.0, V13.0.88
// Based on NVVM 20.0.0
//

.version 9.0
.target sm_100
.address_size 64

	// .globl	_Z28matrix_multiplication_kernelPKfS0_Pfiii
// _ZZ28matrix_multiplication_kernelPKfS0_PfiiiE2As has been demoted
// _ZZ28matrix_multiplication_kernelPKfS0_PfiiiE2Bs has been demoted

.visible .entry _Z28matrix_multiplication_kernelPKfS0_Pfiii(
	.param .u64 .ptr .align 1 _Z28matrix_multiplication_kernelPKfS0_Pfiii_param_0,
	.param .u64 .ptr .align 1 _Z28matrix_multiplication_kernelPKfS0_Pfiii_param_1,
	.param .u64 .ptr .align 1 _Z28matrix_multiplication_kernelPKfS0_Pfiii_param_2,
	.param .u32 _Z28matrix_multiplication_kernelPKfS0_Pfiii_param_3,
	.param .u32 _Z28matrix_multiplication_kernelPKfS0_Pfiii_param_4,
	.param .u32 _Z28matrix_multiplication_kernelPKfS0_Pfiii_param_5
)
{
	.reg .pred 	%p<251>;
	.reg .b16 	%rs<13>;
	.reg .b32 	%r<610>;
	.reg .b32 	%f<523>;
	.reg .b64 	%rd<119>;
	// demoted variable
	.shared .align 4 .b8 _ZZ28matrix_multiplication_kernelPKfS0_PfiiiE2As[2048];
	// demoted variable
	.shared .align 4 .b8 _ZZ28matrix_multiplication_kernelPKfS0_PfiiiE2Bs[2048];
	ld.param.u32 	%r81, [_Z28matrix_multiplication_kernelPKfS0_Pfiii_param_3];
	ld.param.u32 	%r83, [_Z28matrix_multiplication_kernelPKfS0_Pfiii_param_5];
	mov.u32 	%r84, %ctaid.y;
	mov.u32 	%r85, %ctaid.x;
	shl.b32 	%r86, %r84, 6;
	setp.ge.u32 	%p1, %r86, %r81;
	shl.b32 	%r87, %r85, 6;
	setp.ge.u32 	%p2, %r87, %r83;
	or.pred  	%p3, %p1, %p2;
	@%p3 bra 	$L__BB0_176;
	ld.param.u32 	%r494, [_Z28matrix_multiplication_kernelPKfS0_Pfiii_param_4];
	mov.u32 	%r88, %ntid.x;
	shr.u32 	%r1, %r88, 3;
	shr.u32 	%r2, %r88, 6;
	setp.eq.s32 	%p4, %r494, 0;
	mov.f32 	%f459, 0f00000000;
	mov.f32 	%f460, %f459;
	mov.f32 	%f461, %f459;
	mov.f32 	%f462, %f459;
	mov.f32 	%f463, %f459;
	mov.f32 	%f464, %f459;
	mov.f32 	%f465, %f459;
	mov.f32 	%f466, %f459;
	mov.f32 	%f467, %f459;
	mov.f32 	%f468, %f459;
	mov.f32 	%f469, %f459;
	mov.f32 	%f470, %f459;
	mov.f32 	%f471, %f459;
	mov.f32 	%f472, %f459;
	mov.f32 	%f473, %f459;
	mov.f32 	%f474, %f459;
	mov.f32 	%f475, %f459;
	mov.f32 	%f476, %f459;
	mov.f32 	%f477, %f459;
	mov.f32 	%f478, %f459;
	mov.f32 	%f479, %f459;
	mov.f32 	%f480, %f459;
	mov.f32 	%f481, %f459;
	mov.f32 	%f482, %f459;
	mov.f32 	%f483, %f459;
	mov.f32 	%f484, %f459;
	mov.f32 	%f485, %f459;
	mov.f32 	%f486, %f459;
	mov.f32 	%f487, %f459;
	mov.f32 	%f488, %f459;
	mov.f32 	%f489, %f459;
	mov.f32 	%f490, %f459;
	mov.f32 	%f491, %f459;
	mov.f32 	%f492, %f459;
	mov.f32 	%f493, %f459;
	mov.f32 	%f494, %f459;
	mov.f32 	%f495, %f459;
	mov.f32 	%f496, %f459;
	mov.f32 	%f497, %f459;
	mov.f32 	%f498, %f459;
	mov.f32 	%f499, %f459;
	mov.f32 	%f500, %f459;
	mov.f32 	%f501, %f459;
	mov.f32 	%f502, %f459;
	mov.f32 	%f503, %f459;
	mov.f32 	%f504, %f459;
	mov.f32 	%f505, %f459;
	mov.f32 	%f506, %f459;
	mov.f32 	%f507, %f459;
	mov.f32 	%f508, %f459;
	mov.f32 	%f509, %f459;
	mov.f32 	%f510, %f459;
	mov.f32 	%f511, %f459;
	mov.f32 	%f512, %f459;
	mov.f32 	%f513, %f459;
	mov.f32 	%f514, %f459;
	mov.f32 	%f515, %f459;
	mov.f32 	%f516, %f459;
	mov.f32 	%f517, %f459;
	mov.f32 	%f518, %f459;
	mov.f32 	%f519, %f459;
	mov.f32 	%f520, %f459;
	mov.f32 	%f521, %f459;
	mov.f32 	%f522, %f459;
	@%p4 bra 	$L__BB0_48;
	max.u32 	%r90, %r1, 64;
	max.u32 	%r91, %r2, 8;
	cvt.u16.u32 	%rs3, %r90;
	add.s16 	%rs4, %rs3, -1;
	and.b16  	%rs5, %rs4, 255;
	cvt.u16.u32 	%rs6, %r1;
	and.b16  	%rs7, %rs6, 255;
	div.u16 	%rs1, %rs5, %rs7;
	cvt.u16.u32 	%rs8, %r91;
	add.s16 	%rs9, %rs8, -1;
	and.b16  	%rs10, %rs9, 255;
	cvt.u16.u32 	%rs11, %r2;
	and.b16  	%rs12, %rs11, 255;
	div.u16 	%rs2, %rs10, %rs12;
	mov.b32 	%r593, 0;
	mov.f32 	%f459, 0f00000000;
$L__BB0_3:
	setp.lt.u16 	%p5, %rs1, 3;
	mov.b32 	%r605, 0;
	@%p5 bra 	$L__BB0_14;
	ld.param.u32 	%r495, [_Z28matrix_multiplication_kernelPKfS0_Pfiii_param_4];
	mov.u32 	%r94, %tid.x;
	and.b32  	%r95, %r94, 7;
	shl.b32 	%r96, %r94, 8;
	and.b32  	%r97, %r96, 1792;
	shr.u32 	%r98, %r94, 3;
	shl.b32 	%r99, %r98, 2;
	add.s32 	%r100, %r97, %r99;
	mov.u32 	%r101, _ZZ28matrix_multiplication_kernelPKfS0_PfiiiE2As;
	add.s32 	%r603, %r101, %r100;
	cvt.u32.u16 	%r102, %rs1;
	add.s32 	%r103, %r102, 1;
	and.b32  	%r104, %r103, 508;
	neg.s32 	%r594, %r104;
	mov.u32 	%r105, %ntid.x;
	shr.u32 	%r106, %r105, 3;
	add.s32 	%r107, %r98, %r106;
	mov.u32 	%r108, %ctaid.y;
	shl.b32 	%r109, %r108, 6;
	add.s32 	%r602, %r107, %r109;
	mad.lo.s32 	%r110, %r495, %r602, %r95;
	add.s32 	%r601, %r110, %r593;
	shl.b32 	%r111, %r106, 1;
	add.s32 	%r595, %r109, %r98;
	add.s32 	%r600, %r595, %r111;
	mad.lo.s32 	%r112, %r495, %r600, %r95;
	add.s32 	%r599, %r112, %r593;
	mad.lo.s32 	%r598, %r106, 3, %r595;
	mad.lo.s32 	%r113, %r495, %r598, %r95;
	add.s32 	%r597, %r113, %r593;
	mad.lo.s32 	%r114, %r495, %r595, %r95;
	add.s32 	%r596, %r114, %r593;
	mov.b32 	%r605, 0;
$L__BB0_5:
	ld.param.u32 	%r496, [_Z28matrix_multiplication_kernelPKfS0_Pfiii_param_4];
	ld.param.u32 	%r423, [_Z28matrix_multiplication_kernelPKfS0_Pfiii_param_3];
	mov.u32 	%r115, %tid.x;
	and.b32  	%r117, %r115, 7;
	add.s32 	%r118, %r593, %r117;
	setp.ge.s32 	%p6, %r118, %r496;
	setp.ge.s32 	%p7, %r595, %r423;
	mov.f32 	%f445, 0f00000000;
	or.pred  	%p8, %p7, %p6;
	@%p8 bra 	$L__BB0_7;
	ld.param.u64 	%rd100, [_Z28matrix_multiplication_kernelPKfS0_Pfiii_param_0];
	cvta.to.global.u64 	%rd14, %rd100;
	mul.wide.s32 	%rd15, %r596, 4;
	add.s64 	%rd16, %rd14, %rd15;
	ld.global.f32 	%f445, [%rd16];
$L__BB0_7:
	ld.param.u32 	%r497, [_Z28matrix_multiplication_kernelPKfS0_Pfiii_param_4];
	ld.param.u32 	%r424, [_Z28matrix_multiplication_kernelPKfS0_Pfiii_param_3];
	mov.u32 	%r119, %tid.x;
	and.b32  	%r121, %r119, 7;
	add.s32 	%r122, %r593, %r121;
	setp.ge.s32 	%p9, %r122, %r497;
	st.shared.f32 	[%r603], %f445;
	setp.ge.s32 	%p10, %r602, %r424;
	mov.f32 	%f446, 0f00000000;
	or.pred  	%p11, %p10, %p9;
	@%p11 bra 	$L__BB0_9;
	ld.param.u64 	%rd101, [_Z28matrix_multiplication_kernelPKfS0_Pfiii_param_0];
	cvta.to.global.u64 	%rd17, %rd101;
	mul.wide.s32 	%rd18, %r601, 4;
	add.s64 	%rd19, %rd17, %rd18;
	ld.global.f32 	%f446, [%rd19];
$L__BB0_9:
	ld.param.u32 	%r498, [_Z28matrix_multiplication_kernelPKfS0_Pfiii_param_4];
	ld.param.u32 	%r425, [_Z28matrix_multiplication_kernelPKfS0_Pfiii_param_3];
	mov.u32 	%r123, %tid.x;
	and.b32  	%r125, %r123, 7;
	add.s32 	%r126, %r593, %r125;
	setp.ge.s32 	%p12, %r126, %r498;
	mov.u32 	%r127, %ntid.x;
	shr.u32 	%r128, %r127, 1;
	and.b32  	%r129, %r128, 2147483644;
	add.s32 	%r130, %r603, %r129;
	st.shared.f32 	[%r130], %f446;
	setp.ge.s32 	%p13, %r600, %r425;
	mov.f32 	%f447, 0f00000000;
	or.pred  	%p14, %p13, %p12;
	@%p14 bra 	$L__BB0_11;
	ld.param.u64 	%rd102, [_Z28matrix_multiplication_kernelPKfS0_Pfiii_param_0];
	cvta.to.global.u64 	%rd20, %rd102;
	mul.wide.s32 	%rd21, %r599, 4;
	add.s64 	%rd22, %rd20, %rd21;
	ld.global.f32 	%f447, [%rd22];
$L__BB0_11:
	ld.param.u32 	%r499, [_Z28matrix_multiplication_kernelPKfS0_Pfiii_param_4];
	ld.param.u32 	%r426, [_Z28matrix_multiplication_kernelPKfS0_Pfiii_param_3];
	mov.u32 	%r131, %tid.x;
	and.b32  	%r133, %r131, 7;
	add.s32 	%r134, %r593, %r133;
	setp.ge.s32 	%p15, %r134, %r499;
	mov.u32 	%r135, %ntid.x;
	and.b32  	%r136, %r135, -8;
	add.s32 	%r137, %r603, %r136;
	st.shared.f32 	[%r137], %f447;
	setp.ge.s32 	%p16, %r598, %r426;
	mov.f32 	%f448, 0f00000000;
	or.pred  	%p17, %p16, %p15;
	@%p17 bra 	$L__BB0_13;
	ld.param.u64 	%rd103, [_Z28matrix_multiplication_kernelPKfS0_Pfiii_param_0];
	cvta.to.global.u64 	%rd23, %rd103;
	mul.wide.s32 	%rd24, %r597, 4;
	add.s64 	%rd25, %rd23, %rd24;
	ld.global.f32 	%f448, [%rd25];
$L__BB0_13:
	ld.param.u32 	%r500, [_Z28matrix_multiplication_kernelPKfS0_Pfiii_param_4];
	mov.u32 	%r138, %ntid.x;
	shr.u32 	%r139, %r138, 3;
	mad.lo.s32 	%r140, %r139, 12, %r603;
	st.shared.f32 	[%r140], %f448;
	shl.b32 	%r141, %r139, 2;
	add.s32 	%r605, %r605, %r141;
	shl.b32 	%r142, %r139, 4;
	add.s32 	%r603, %r603, %r142;
	add.s32 	%r602, %r602, %r141;
	mul.lo.s32 	%r143, %r500, %r139;
	shl.b32 	%r144, %r143, 2;
	add.s32 	%r601, %r601, %r144;
	add.s32 	%r600, %r600, %r141;
	add.s32 	%r599, %r599, %r144;
	add.s32 	%r598, %r598, %r141;
	add.s32 	%r597, %r597, %r144;
	add.s32 	%r596, %r596, %r144;
	add.s32 	%r595, %r595, %r141;
	add.s32 	%r594, %r594, 4;
	setp.ne.s32 	%p18, %r594, 0;
	@%p18 bra 	$L__BB0_5;
$L__BB0_14:
	cvt.u32.u16 	%r145, %rs1;
	add.s32 	%r146, %r145, 1;
	and.b32  	%r147, %r146, 3;
	setp.eq.s32 	%p19, %r147, 0;
	@%p19 bra 	$L__BB0_24;
	ld.param.u32 	%r501, [_Z28matrix_multiplication_kernelPKfS0_Pfiii_param_4];
	ld.param.u32 	%r427, [_Z28matrix_multiplication_kernelPKfS0_Pfiii_param_3];
	mov.u32 	%r148, %tid.x;
	and.b32  	%r150, %r148, 7;
	add.s32 	%r151, %r593, %r150;
	setp.ge.s32 	%p20, %r151, %r501;
	mov.u32 	%r152, %ctaid.y;
	shl.b32 	%r153, %r152, 6;
	shr.u32 	%r154, %r148, 3;
	add.s32 	%r155, %r153, %r154;
	add.s32 	%r40, %r155, %r605;
	setp.ge.s32 	%p21, %r40, %r427;
	mov.f32 	%f449, 0f00000000;
	or.pred  	%p22, %p21, %p20;
	@%p22 bra 	$L__BB0_17;
	ld.param.u32 	%r502, [_Z28matrix_multiplication_kernelPKfS0_Pfiii_param_4];
	ld.param.u64 	%rd104, [_Z28matrix_multiplication_kernelPKfS0_Pfiii_param_0];
	and.b32  	%r157, %r148, 7;
	add.s32 	%r158, %r593, %r157;
	mad.lo.s32 	%r159, %r40, %r502, %r158;
	cvta.to.global.u64 	%rd26, %rd104;
	mul.wide.s32 	%rd27, %r159, 4;
	add.s64 	%rd28, %rd26, %rd27;
	ld.global.f32 	%f449, [%rd28];
$L__BB0_17:
	setp.eq.s32 	%p23, %r147, 1;
	shl.b32 	%r165, %r148, 6;
	and.b32  	%r166, %r165, 448;
	add.s32 	%r167, %r154, %r166;
	add.s32 	%r168, %r605, %r167;
	shl.b32 	%r169, %r168, 2;
	mov.u32 	%r170, _ZZ28matrix_multiplication_kernelPKfS0_PfiiiE2As;
	add.s32 	%r41, %r170, %r169;
	st.shared.f32 	[%r41], %f449;
	@%p23 bra 	$L__BB0_24;
	ld.param.u32 	%r503, [_Z28matrix_multiplication_kernelPKfS0_Pfiii_param_4];
	ld.param.u32 	%r428, [_Z28matrix_multiplication_kernelPKfS0_Pfiii_param_3];
	setp.ge.s32 	%p24, %r151, %r503;
	mov.u32 	%r175, %ntid.x;
	shr.u32 	%r176, %r175, 3;
	add.s32 	%r42, %r40, %r176;
	setp.ge.s32 	%p25, %r42, %r428;
	mov.f32 	%f450, 0f00000000;
	or.pred  	%p26, %p25, %p24;
	@%p26 bra 	$L__BB0_20;
	ld.param.u32 	%r504, [_Z28matrix_multiplication_kernelPKfS0_Pfiii_param_4];
	ld.param.u64 	%rd105, [_Z28matrix_multiplication_kernelPKfS0_Pfiii_param_0];
	and.b32  	%r178, %r148, 7;
	add.s32 	%r179, %r593, %r178;
	mad.lo.s32 	%r180, %r42, %r504, %r179;
	cvta.to.global.u64 	%rd29, %rd105;
	mul.wide.s32 	%rd30, %r180, 4;
	add.s64 	%rd31, %rd29, %rd30;
	ld.global.f32 	%f450, [%rd31];
$L__BB0_20:
	setp.eq.s32 	%p27, %r147, 2;
	shr.u32 	%r185, %r175, 1;
	and.b32  	%r186, %r185, 2147483644;
	add.s32 	%r43, %r41, %r186;
	st.shared.f32 	[%r43], %f450;
	@%p27 bra 	$L__BB0_24;
	ld.param.u32 	%r505, [_Z28matrix_multiplication_kernelPKfS0_Pfiii_param_4];
	ld.param.u32 	%r429, [_Z28matrix_multiplication_kernelPKfS0_Pfiii_param_3];
	and.b32  	%r189, %r148, 7;
	add.s32 	%r190, %r593, %r189;
	setp.ge.s32 	%p28, %r190, %r505;
	add.s32 	%r44, %r42, %r176;
	setp.ge.s32 	%p29, %r44, %r429;
	mov.f32 	%f451, 0f00000000;
	or.pred  	%p30, %p29, %p28;
	@%p30 bra 	$L__BB0_23;
	ld.param.u32 	%r506, [_Z28matrix_multiplication_kernelPKfS0_Pfiii_param_4];
	ld.param.u64 	%rd106, [_Z28matrix_multiplication_kernelPKfS0_Pfiii_param_0];
	mad.lo.s32 	%r196, %r44, %r506, %r190;
	cvta.to.global.u64 	%rd32, %rd106;
	mul.wide.s32 	%rd33, %r196, 4;
	add.s64 	%rd34, %rd32, %rd33;
	ld.global.f32 	%f451, [%rd34];
$L__BB0_23:
	add.s32 	%r200, %r43, %r186;
	st.shared.f32 	[%r200], %f451;
$L__BB0_24:
	setp.lt.u16 	%p31, %rs2, 3;
	mov.b32 	%r608, 0;
	@%p31 bra 	$L__BB0_35;
	mov.b32 	%r608, 0;
	mov.u32 	%r607, %r608;
$L__BB0_26:
	ld.param.u32 	%r515, [_Z28matrix_multiplication_kernelPKfS0_Pfiii_param_5];
	ld.param.u32 	%r507, [_Z28matrix_multiplication_kernelPKfS0_Pfiii_param_4];
	mov.u32 	%r203, %ctaid.x;
	shl.b32 	%r204, %r203, 6;
	mov.u32 	%r205, %tid.x;
	and.b32  	%r206, %r205, 63;
	or.b32  	%r207, %r204, %r206;
	setp.ge.s32 	%p32, %r207, %r515;
	shr.u32 	%r209, %r205, 6;
	add.s32 	%r210, %r593, %r209;
	add.s32 	%r211, %r210, %r608;
	setp.ge.s32 	%p33, %r211, %r507;
	mov.f32 	%f452, 0f00000000;
	or.pred  	%p34, %p33, %p32;
	@%p34 bra 	$L__BB0_28;
	ld.param.u32 	%r516, [_Z28matrix_multiplication_kernelPKfS0_Pfiii_param_5];
	ld.param.u64 	%rd107, [_Z28matrix_multiplication_kernelPKfS0_Pfiii_param_1];
	shr.u32 	%r213, %r205, 6;
	add.s32 	%r214, %r593, %r213;
	add.s32 	%r215, %r214, %r608;
	mov.u32 	%r216, %ctaid.x;
	shl.b32 	%r217, %r216, 6;
	and.b32  	%r218, %r205, 63;
	or.b32  	%r219, %r217, %r218;
	mad.lo.s32 	%r220, %r215, %r516, %r219;
	cvta.to.global.u64 	%rd35, %rd107;
	mul.wide.s32 	%rd36, %r220, 4;
	add.s64 	%rd37, %rd35, %rd36;
	ld.global.f32 	%f452, [%rd37];
$L__BB0_28:
	ld.param.u32 	%r517, [_Z28matrix_multiplication_kernelPKfS0_Pfiii_param_5];
	ld.param.u32 	%r508, [_Z28matrix_multiplication_kernelPKfS0_Pfiii_param_4];
	setp.ge.s32 	%p35, %r207, %r517;
	add.s32 	%r228, %r608, %r209;
	shl.b32 	%r229, %r228, 8;
	shl.b32 	%r230, %r205, 2;
	and.b32  	%r231, %r230, 252;
	or.b32  	%r232, %r229, %r231;
	mov.u32 	%r233, _ZZ28matrix_multiplication_kernelPKfS0_PfiiiE2Bs;
	add.s32 	%r234, %r233, %r232;
	st.shared.f32 	[%r234], %f452;
	mov.u32 	%r235, %ntid.x;
	shr.u32 	%r236, %r235, 6;
	add.s32 	%r239, %r211, %r236;
	setp.ge.s32 	%p36, %r239, %r508;
	mov.f32 	%f453, 0f00000000;
	or.pred  	%p37, %p36, %p35;
	@%p37 bra 	$L__BB0_30;
	ld.param.u32 	%r518, [_Z28matrix_multiplication_kernelPKfS0_Pfiii_param_5];
	ld.param.u64 	%rd108, [_Z28matrix_multiplication_kernelPKfS0_Pfiii_param_1];
	shr.u32 	%r241, %r205, 6;
	add.s32 	%r242, %r593, %r241;
	add.s32 	%r243, %r242, %r608;
	mov.u32 	%r244, %ntid.x;
	shr.u32 	%r245, %r244, 6;
	add.s32 	%r246, %r243, %r245;
	mov.u32 	%r247, %ctaid.x;
	shl.b32 	%r248, %r247, 6;
	and.b32  	%r249, %r205, 63;
	or.b32  	%r250, %r248, %r249;
	mad.lo.s32 	%r251, %r246, %r518, %r250;
	cvta.to.global.u64 	%rd38, %rd108;
	mul.wide.s32 	%rd39, %r251, 4;
	add.s64 	%rd40, %rd38, %rd39;
	ld.global.f32 	%f453, [%rd40];
$L__BB0_30:
	ld.param.u32 	%r519, [_Z28matrix_multiplication_kernelPKfS0_Pfiii_param_5];
	ld.param.u32 	%r509, [_Z28matrix_multiplication_kernelPKfS0_Pfiii_param_4];
	mov.u32 	%r252, %ctaid.x;
	shl.b32 	%r253, %r252, 6;
	and.b32  	%r255, %r205, 63;
	or.b32  	%r256, %r253, %r255;
	setp.ge.s32 	%p38, %r256, %r519;
	shr.u32 	%r259, %r205, 6;
	add.s32 	%r260, %r608, %r259;
	shl.b32 	%r261, %r260, 8;
	or.b32  	%r264, %r261, %r231;
	add.s32 	%r266, %r233, %r264;
	shl.b32 	%r267, %r235, 2;
	and.b32  	%r268, %r267, 7936;
	add.s32 	%r269, %r266, %r268;
	st.shared.f32 	[%r269], %f453;
	shr.u32 	%r270, %r235, 6;
	add.s32 	%r271, %r593, %r259;
	add.s32 	%r272, %r271, %r608;
	add.s32 	%r273, %r272, %r270;
	add.s32 	%r274, %r273, %r270;
	setp.ge.s32 	%p39, %r274, %r509;
	mov.f32 	%f454, 0f00000000;
	or.pred  	%p40, %p39, %p38;
	@%p40 bra 	$L__BB0_32;
	ld.param.u32 	%r520, [_Z28matrix_multiplication_kernelPKfS0_Pfiii_param_5];
	ld.param.u64 	%rd109, [_Z28matrix_multiplication_kernelPKfS0_Pfiii_param_1];
	mov.u32 	%r279, %ntid.x;
	shr.u32 	%r280, %r279, 6;
	add.s32 	%r281, %r272, %r280;
	add.s32 	%r282, %r281, %r280;
	mov.u32 	%r283, %ctaid.x;
	shl.b32 	%r284, %r283, 6;
	and.b32  	%r285, %r205, 63;
	or.b32  	%r286, %r284, %r285;
	mad.lo.s32 	%r287, %r282, %r520, %r286;
	cvta.to.global.u64 	%rd41, %rd109;
	mul.wide.s32 	%rd42, %r287, 4;
	add.s64 	%rd43, %rd41, %rd42;
	ld.global.f32 	%f454, [%rd43];
$L__BB0_32:
	ld.param.u32 	%r521, [_Z28matrix_multiplication_kernelPKfS0_Pfiii_param_5];
	ld.param.u32 	%r510, [_Z28matrix_multiplication_kernelPKfS0_Pfiii_param_4];
	mov.u32 	%r290, %tid.x;
	and.b32  	%r291, %r290, 63;
	or.b32  	%r292, %r253, %r291;
	setp.ge.s32 	%p41, %r292, %r521;
	mov.u32 	%r294, %ntid.x;
	shr.u32 	%r295, %r290, 6;
	add.s32 	%r296, %r608, %r295;
	shl.b32 	%r297, %r296, 8;
	shl.b32 	%r298, %r290, 2;
	and.b32  	%r299, %r298, 252;
	or.b32  	%r300, %r297, %r299;
	mov.u32 	%r301, _ZZ28matrix_multiplication_kernelPKfS0_PfiiiE2Bs;
	add.s32 	%r302, %r301, %r300;
	shl.b32 	%r303, %r294, 2;
	and.b32  	%r304, %r303, 7936;
	add.s32 	%r305, %r302, %r304;
	add.s32 	%r47, %r305, %r304;
	st.shared.f32 	[%r47], %f454;
	shr.u32 	%r306, %r294, 6;
	add.s32 	%r307, %r593, %r295;
	add.s32 	%r308, %r307, %r608;
	add.s32 	%r309, %r308, %r306;
	add.s32 	%r310, %r309, %r306;
	add.s32 	%r48, %r310, %r306;
	setp.ge.s32 	%p42, %r48, %r510;
	mov.f32 	%f455, 0f00000000;
	or.pred  	%p43, %p42, %p41;
	@%p43 bra 	$L__BB0_34;
	ld.param.u32 	%r522, [_Z28matrix_multiplication_kernelPKfS0_Pfiii_param_5];
	ld.param.u64 	%rd110, [_Z28matrix_multiplication_kernelPKfS0_Pfiii_param_1];
	mov.u32 	%r313, %tid.x;
	and.b32  	%r314, %r313, 63;
	or.b32  	%r315, %r253, %r314;
	mad.lo.s32 	%r316, %r48, %r522, %r315;
	cvta.to.global.u64 	%rd44, %rd110;
	mul.wide.s32 	%rd45, %r316, 4;
	add.s64 	%rd46, %rd44, %rd45;
	ld.global.f32 	%f455, [%rd46];
$L__BB0_34:
	add.s32 	%r320, %r47, %r304;
	st.shared.f32 	[%r320], %f455;
	shr.u32 	%r321, %r294, 4;
	and.b32  	%r322, %r321, 268435452;
	add.s32 	%r608, %r322, %r608;
	add.s32 	%r607, %r607, 4;
	cvt.u32.u16 	%r323, %rs2;
	add.s32 	%r324, %r323, 1;
	and.b32  	%r325, %r324, 508;
	setp.ne.s32 	%p44, %r607, %r325;
	@%p44 bra 	$L__BB0_26;
$L__BB0_35:
	cvt.u32.u16 	%r326, %rs2;
	add.s32 	%r327, %r326, 1;
	and.b32  	%r328, %r327, 3;
	setp.eq.s32 	%p45, %r328, 0;
	@%p45 bra 	$L__BB0_45;
	ld.param.u32 	%r523, [_Z28matrix_multiplication_kernelPKfS0_Pfiii_param_5];
	ld.param.u32 	%r511, [_Z28matrix_multiplication_kernelPKfS0_Pfiii_param_4];
	mov.u32 	%r329, %ctaid.x;
	shl.b32 	%r330, %r329, 6;
	mov.u32 	%r331, %tid.x;
	and.b32  	%r332, %r331, 63;
	or.b32  	%r333, %r330, %r332;
	setp.ge.s32 	%p46, %r333, %r523;
	shr.u32 	%r335, %r331, 6;
	add.s32 	%r336, %r593, %r335;
	add.s32 	%r52, %r336, %r608;
	setp.ge.s32 	%p47, %r52, %r511;
	mov.f32 	%f456, 0f00000000;
	or.pred  	%p48, %p47, %p46;
	@%p48 bra 	$L__BB0_38;
	ld.param.u32 	%r524, [_Z28matrix_multiplication_kernelPKfS0_Pfiii_param_5];
	ld.param.u64 	%rd111, [_Z28matrix_multiplication_kernelPKfS0_Pfiii_param_1];
	and.b32  	%r340, %r331, 63;
	or.b32  	%r341, %r330, %r340;
	mad.lo.s32 	%r342, %r52, %r524, %r341;
	cvta.to.global.u64 	%rd47, %rd111;
	mul.wide.s32 	%rd48, %r342, 4;
	add.s64 	%rd49, %rd47, %rd48;
	ld.global.f32 	%f456, [%rd49];
$L__BB0_38:
	setp.eq.s32 	%p49, %r328, 1;
	add.s32 	%r348, %r608, %r335;
	shl.b32 	%r349, %r348, 8;
	shl.b32 	%r350, %r331, 2;
	and.b32  	%r351, %r350, 252;
	or.b32  	%r352, %r349, %r351;
	mov.u32 	%r353, _ZZ28matrix_multiplication_kernelPKfS0_PfiiiE2Bs;
	add.s32 	%r53, %r353, %r352;
	st.shared.f32 	[%r53], %f456;
	@%p49 bra 	$L__BB0_45;
	ld.param.u32 	%r525, [_Z28matrix_multiplication_kernelPKfS0_Pfiii_param_5];
	ld.param.u32 	%r512, [_Z28matrix_multiplication_kernelPKfS0_Pfiii_param_4];
	and.b32  	%r357, %r331, 63;
	or.b32  	%r358, %r330, %r357;
	setp.ge.s32 	%p50, %r358, %r525;
	mov.u32 	%r360, %ntid.x;
	shr.u32 	%r361, %r360, 6;
	add.s32 	%r54, %r52, %r361;
	setp.ge.s32 	%p51, %r54, %r512;
	mov.f32 	%f457, 0f00000000;
	or.pred  	%p52, %p51, %p50;
	@%p52 bra 	$L__BB0_41;
	ld.param.u32 	%r526, [_Z28matrix_multiplication_kernelPKfS0_Pfiii_param_5];
	ld.param.u64 	%rd112, [_Z28matrix_multiplication_kernelPKfS0_Pfiii_param_1];
	mov.u32 	%r362, %ctaid.x;
	shl.b32 	%r363, %r362, 6;
	and.b32  	%r365, %r331, 63;
	or.b32  	%r366, %r363, %r365;
	mad.lo.s32 	%r367, %r54, %r526, %r366;
	cvta.to.global.u64 	%rd50, %rd112;
	mul.wide.s32 	%rd51, %r367, 4;
	add.s64 	%rd52, %rd50, %rd51;
	ld.global.f32 	%f457, [%rd52];
$L__BB0_41:
	setp.eq.s32 	%p53, %r328, 2;
	shl.b32 	%r372, %r360, 2;
	and.b32  	%r373, %r372, 7936;
	add.s32 	%r55, %r53, %r373;
	st.shared.f32 	[%r55], %f457;
	@%p53 bra 	$L__BB0_45;
	ld.param.u32 	%r527, [_Z28matrix_multiplication_kernelPKfS0_Pfiii_param_5];
	ld.param.u32 	%r513, [_Z28matrix_multiplication_kernelPKfS0_Pfiii_param_4];
	setp.ge.s32 	%p54, %r358, %r527;
	shr.u32 	%r381, %r360, 6;
	add.s32 	%r56, %r54, %r381;
	setp.ge.s32 	%p55, %r56, %r513;
	mov.f32 	%f458, 0f00000000;
	or.pred  	%p56, %p55, %p54;
	@%p56 bra 	$L__BB0_44;
	ld.param.u32 	%r528, [_Z28matrix_multiplication_kernelPKfS0_Pfiii_param_5];
	ld.param.u64 	%rd113, [_Z28matrix_multiplication_kernelPKfS0_Pfiii_param_1];
	and.b32  	%r385, %r331, 63;
	or.b32  	%r386, %r330, %r385;
	mad.lo.s32 	%r387, %r56, %r528, %r386;
	cvta.to.global.u64 	%rd53, %rd113;
	mul.wide.s32 	%rd54, %r387, 4;
	add.s64 	%rd55, %rd53, %rd54;
	ld.global.f32 	%f458, [%rd55];
$L__BB0_44:
	add.s32 	%r391, %r55, %r373;
	st.shared.f32 	[%r391], %f458;
$L__BB0_45:
	bar.sync 	0;
	mov.b32 	%r609, 0;
$L__BB0_46:
	shl.b32 	%r393, %r609, 6;
	mov.u32 	%r394, %tid.x;
	and.b32  	%r395, %r394, 1016;
	add.s32 	%r396, %r395, %r393;
	shl.b32 	%r397, %r396, 2;
	mov.u32 	%r398, _ZZ28matrix_multiplication_kernelPKfS0_PfiiiE2As;
	add.s32 	%r399, %r398, %r397;
	ld.shared.f32 	%f301, [%r399];
	ld.shared.f32 	%f302, [%r399+4];
	ld.shared.f32 	%f303, [%r399+8];
	ld.shared.f32 	%f304, [%r399+12];
	ld.shared.f32 	%f305, [%r399+16];
	ld.shared.f32 	%f306, [%r399+20];
	ld.shared.f32 	%f307, [%r399+24];
	ld.shared.f32 	%f308, [%r399+28];
	shl.b32 	%r400, %r609, 8;
	shl.b32 	%r401, %r394, 5;
	and.b32  	%r402, %r401, 224;
	or.b32  	%r403, %r402, %r400;
	mov.u32 	%r404, _ZZ28matrix_multiplication_kernelPKfS0_PfiiiE2Bs;
	add.s32 	%r405, %r404, %r403;
	ld.shared.f32 	%f309, [%r405];
	ld.shared.f32 	%f310, [%r405+4];
	ld.shared.f32 	%f311, [%r405+8];
	ld.shared.f32 	%f312, [%r405+12];
	ld.shared.f32 	%f313, [%r405+16];
	ld.shared.f32 	%f314, [%r405+20];
	ld.shared.f32 	%f315, [%r405+24];
	ld.shared.f32 	%f316, [%r405+28];
	fma.rn.f32 	%f506, %f301, %f309, %f506;
	fma.rn.f32 	%f505, %f301, %f310, %f505;
	fma.rn.f32 	%f504, %f301, %f311, %f504;
	fma.rn.f32 	%f503, %f301, %f312, %f503;
	fma.rn.f32 	%f502, %f301, %f313, %f502;
	fma.rn.f32 	%f501, %f301, %f314, %f501;
	fma.rn.f32 	%f500, %f301, %f315, %f500;
	fma.rn.f32 	%f499, %f301, %f316, %f499;
	fma.rn.f32 	%f498, %f302, %f309, %f498;
	fma.rn.f32 	%f497, %f302, %f310, %f497;
	fma.rn.f32 	%f496, %f302, %f311, %f496;
	fma.rn.f32 	%f495, %f302, %f312, %f495;
	fma.rn.f32 	%f494, %f302, %f313, %f494;
	fma.rn.f32 	%f493, %f302, %f314, %f493;
	fma.rn.f32 	%f492, %f302, %f315, %f492;
	fma.rn.f32 	%f491, %f302, %f316, %f491;
	fma.rn.f32 	%f490, %f303, %f309, %f490;
	fma.rn.f32 	%f489, %f303, %f310, %f489;
	fma.rn.f32 	%f488, %f303, %f311, %f488;
	fma.rn.f32 	%f487, %f303, %f312, %f487;
	fma.rn.f32 	%f486, %f303, %f313, %f486;
	fma.rn.f32 	%f485, %f303, %f314, %f485;
	fma.rn.f32 	%f484, %f303, %f315, %f484;
	fma.rn.f32 	%f483, %f303, %f316, %f483;
	fma.rn.f32 	%f482, %f304, %f309, %f482;
	fma.rn.f32 	%f481, %f304, %f310, %f481;
	fma.rn.f32 	%f480, %f304, %f311, %f480;
	fma.rn.f32 	%f479, %f304, %f312, %f479;
	fma.rn.f32 	%f478, %f304, %f313, %f478;
	fma.rn.f32 	%f477, %f304, %f314, %f477;
	fma.rn.f32 	%f476, %f304, %f315, %f476;
	fma.rn.f32 	%f475, %f304, %f316, %f475;
	fma.rn.f32 	%f474, %f305, %f309, %f474;
	fma.rn.f32 	%f473, %f305, %f310, %f473;
	fma.rn.f32 	%f472, %f305, %f311, %f472;
	fma.rn.f32 	%f471, %f305, %f312, %f471;
	fma.rn.f32 	%f470, %f305, %f313, %f470;
	fma.rn.f32 	%f469, %f305, %f314, %f469;
	fma.rn.f32 	%f468, %f305, %f315, %f468;
	fma.rn.f32 	%f467, %f305, %f316, %f467;
	fma.rn.f32 	%f466, %f306, %f309, %f466;
	fma.rn.f32 	%f465, %f306, %f310, %f465;
	fma.rn.f32 	%f464, %f306, %f311, %f464;
	fma.rn.f32 	%f463, %f306, %f312, %f463;
	fma.rn.f32 	%f462, %f306, %f313, %f462;
	fma.rn.f32 	%f461, %f306, %f314, %f461;
	fma.rn.f32 	%f460, %f306, %f315, %f460;
	fma.rn.f32 	%f459, %f306, %f316, %f459;
	fma.rn.f32 	%f507, %f307, %f309, %f507;
	fma.rn.f32 	%f508, %f307, %f310, %f508;
	fma.rn.f32 	%f509, %f307, %f311, %f509;
	fma.rn.f32 	%f510, %f307, %f312, %f510;
	fma.rn.f32 	%f511, %f307, %f313, %f511;
	fma.rn.f32 	%f512, %f307, %f314, %f512;
	fma.rn.f32 	%f513, %f307, %f315, %f513;
	fma.rn.f32 	%f514, %f307, %f316, %f514;
	fma.rn.f32 	%f515, %f308, %f309, %f515;
	fma.rn.f32 	%f516, %f308, %f310, %f516;
	fma.rn.f32 	%f517, %f308, %f311, %f517;
	fma.rn.f32 	%f518, %f308, %f312, %f518;
	fma.rn.f32 	%f519, %f308, %f313, %f519;
	fma.rn.f32 	%f520, %f308, %f314, %f520;
	fma.rn.f32 	%f521, %f308, %f315, %f521;
	fma.rn.f32 	%f522, %f308, %f316, %f522;
	add.s32 	%r609, %r609, 1;
	setp.ne.s32 	%p57, %r609, 8;
	@%p57 bra 	$L__BB0_46;
	ld.param.u32 	%r514, [_Z28matrix_multiplication_kernelPKfS0_Pfiii_param_4];
	bar.sync 	0;
	add.s32 	%r593, %r593, 8;
	setp.lt.u32 	%p58, %r593, %r514;
	@%p58 bra 	$L__BB0_3;
$L__BB0_48:
	ld.param.u32 	%r529, [_Z28matrix_multiplication_kernelPKfS0_Pfiii_param_5];
	ld.param.u32 	%r430, [_Z28matrix_multiplication_kernelPKfS0_Pfiii_param_3];
	mov.u32 	%r406, %tid.x;
	and.b32  	%r407, %r406, 1016;
	mov.u32 	%r408, %ctaid.y;
	shl.b32 	%r409, %r408, 6;
	add.s32 	%r14, %r409, %r407;
	shl.b32 	%r410, %r406, 3;
	and.b32  	%r411, %r410, 56;
	mov.u32 	%r412, %ctaid.x;
	shl.b32 	%r413, %r412, 6;
	or.b32  	%r414, %r411, %r413;
	setp.lt.s32 	%p59, %r14, %r430;
	mul.lo.s32 	%r16, %r14, %r529;
	setp.lt.s32 	%p60, %r414, %r529;
	and.pred  	%p61, %p59, %p60;
	@%p61 bra 	$L__BB0_49;
	bra.uni 	$L__BB0_50;
$L__BB0_49:
	ld.param.u64 	%rd114, [_Z28matrix_multiplication_kernelPKfS0_Pfiii_param_2];
	add.s32 	%r415, %r414, %r16;
	cvta.to.global.u64 	%rd56, %rd114;
	mul.wide.s32 	%rd57, %r415, 4;
	add.s64 	%rd58, %rd56, %rd57;
	st.global.f32 	[%rd58], %f506;
$L__BB0_50:
	ld.param.u32 	%r530, [_Z28matrix_multiplication_kernelPKfS0_Pfiii_param_5];
	ld.param.u32 	%r431, [_Z28matrix_multiplication_kernelPKfS0_Pfiii_param_3];
	ld.param.u64 	%rd115, [_Z28matrix_multiplication_kernelPKfS0_Pfiii_param_2];
	setp.ge.s32 	%p62, %r14, %r431;
	add.s32 	%r60, %r414, 1;
	setp.ge.s32 	%p63, %r60, %r530;
	cvt.s64.s32 	%rd59, %r16;
	cvt.s64.s32 	%rd1, %r414;
	add.s64 	%rd60, %rd1, %rd59;
	cvta.to.global.u64 	%rd61, %rd115;
	shl.b64 	%rd62, %rd60, 2;
	add.s64 	%rd2, %rd61, %rd62;
	or.pred  	%p64, %p62, %p63;
	@%p64 bra 	$L__BB0_52;
	st.global.f32 	[%rd2+4], %f505;
$L__BB0_52:
	ld.param.u32 	%r531, [_Z28matrix_multiplication_kernelPKfS0_Pfiii_param_5];
	ld.param.u32 	%r432, [_Z28matrix_multiplication_kernelPKfS0_Pfiii_param_3];
	setp.ge.s32 	%p65, %r14, %r432;
	add.s32 	%r61, %r414, 2;
	setp.ge.s32 	%p66, %r61, %r531;
	or.pred  	%p67, %p65, %p66;
	@%p67 bra 	$L__BB0_54;
	st.global.f32 	[%rd2+8], %f504;
$L__BB0_54:
	ld.param.u32 	%r532, [_Z28matrix_multiplication_kernelPKfS0_Pfiii_param_5];
	ld.param.u32 	%r433, [_Z28matrix_multiplication_kernelPKfS0_Pfiii_param_3];
	setp.ge.s32 	%p68, %r14, %r433;
	add.s32 	%r62, %r414, 3;
	setp.ge.s32 	%p69, %r62, %r532;
	or.pred  	%p70, %p68, %p69;
	@%p70 bra 	$L__BB0_56;
	st.global.f32 	[%rd2+12], %f503;
$L__BB0_56:
	ld.param.u32 	%r533, [_Z28matrix_multiplication_kernelPKfS0_Pfiii_param_5];
	ld.param.u32 	%r434, [_Z28matrix_multiplication_kernelPKfS0_Pfiii_param_3];
	setp.ge.s32 	%p71, %r14, %r434;
	add.s32 	%r63, %r414, 4;
	setp.ge.s32 	%p72, %r63, %r533;
	or.pred  	%p73, %p71, %p72;
	@%p73 bra 	$L__BB0_58;
	st.global.f32 	[%rd2+16], %f502;
$L__BB0_58:
	ld.param.u32 	%r534, [_Z28matrix_multiplication_kernelPKfS0_Pfiii_param_5];
	ld.param.u32 	%r435, [_Z28matrix_multiplication_kernelPKfS0_Pfiii_param_3];
	setp.ge.s32 	%p74, %r14, %r435;
	add.s32 	%r64, %r414, 5;
	setp.ge.s32 	%p75, %r64, %r534;
	or.pred  	%p76, %p74, %p75;
	@%p76 bra 	$L__BB0_60;
	st.global.f32 	[%rd2+20], %f501;
$L__BB0_60:
	ld.param.u32 	%r535, [_Z28matrix_multiplication_kernelPKfS0_Pfiii_param_5];
	ld.param.u32 	%r436, [_Z28matrix_multiplication_kernelPKfS0_Pfiii_param_3];
	setp.ge.s32 	%p77, %r14, %r436;
	add.s32 	%r65, %r414, 6;
	setp.ge.s32 	%p78, %r65, %r535;
	or.pred  	%p79, %p77, %p78;
	@%p79 bra 	$L__BB0_62;
	st.global.f32 	[%rd2+24], %f500;
$L__BB0_62:
	ld.param.u32 	%r536, [_Z28matrix_multiplication_kernelPKfS0_Pfiii_param_5];
	ld.param.u32 	%r437, [_Z28matrix_multiplication_kernelPKfS0_Pfiii_param_3];
	setp.ge.s32 	%p80, %r14, %r437;
	add.s32 	%r66, %r414, 7;
	setp.ge.s32 	%p81, %r66, %r536;
	or.pred  	%p82, %p80, %p81;
	@%p82 bra 	$L__BB0_64;
	st.global.f32 	[%rd2+28], %f499;
$L__BB0_64:
	ld.param.u32 	%r537, [_Z28matrix_multiplication_kernelPKfS0_Pfiii_param_5];
	ld.param.u32 	%r438, [_Z28matrix_multiplication_kernelPKfS0_Pfiii_param_3];
	setp.ge.s32 	%p83, %r414, %r537;
	add.s32 	%r67, %r14, 1;
	setp.ge.s32 	%p84, %r67, %r438;
	add.s32 	%r68, %r16, %r537;
	or.pred  	%p85, %p84, %p83;
	@%p85 bra 	$L__BB0_66;
	ld.param.u64 	%rd116, [_Z28matrix_multiplication_kernelPKfS0_Pfiii_param_2];
	add.s32 	%r416, %r414, %r68;
	cvta.to.global.u64 	%rd63, %rd116;
	mul.wide.s32 	%rd64, %r416, 4;
	add.s64 	%rd65, %rd63, %rd64;
	st.global.f32 	[%rd65], %f498;
$L__BB0_66:
	ld.param.u32 	%r538, [_Z28matrix_multiplication_kernelPKfS0_Pfiii_param_5];
	ld.param.u32 	%r439, [_Z28matrix_multiplication_kernelPKfS0_Pfiii_param_3];
	ld.param.u64 	%rd117, [_Z28matrix_multiplication_kernelPKfS0_Pfiii_param_2];
	setp.ge.s32 	%p86, %r67, %r439;
	setp.ge.s32 	%p87, %r60, %r538;
	cvt.s64.s32 	%rd66, %r68;
	add.s64 	%rd67, %rd1, %rd66;
	cvta.to.global.u64 	%rd68, %rd117;
	shl.b64 	%rd69, %rd67, 2;
	add.s64 	%rd3, %rd68, %rd69;
	or.pred  	%p88, %p86, %p87;
	@%p88 bra 	$L__BB0_68;
	st.global.f32 	[%rd3+4], %f497;
$L__BB0_68:
	ld.param.u32 	%r539, [_Z28matrix_multiplication_kernelPKfS0_Pfiii_param_5];
	ld.param.u32 	%r440, [_Z28matrix_multiplication_kernelPKfS0_Pfiii_param_3];
	setp.ge.s32 	%p89, %r67, %r440;
	setp.ge.s32 	%p90, %r61, %r539;
	or.pred  	%p91, %p89, %p90;
	@%p91 bra 	$L__BB0_70;
	st.global.f32 	[%rd3+8], %f496;
$L__BB0_70:
	ld.param.u32 	%r540, [_Z28matrix_multiplication_kernelPKfS0_Pfiii_param_5];
	ld.param.u32 	%r441, [_Z28matrix_multiplication_kernelPKfS0_Pfiii_param_3];
	setp.ge.s32 	%p92, %r67, %r441;
	setp.ge.s32 	%p93, %r62, %r540;
	or.pred  	%p94, %p92, %p93;
	@%p94 bra 	$L__BB0_72;
	st.global.f32 	[%rd3+12], %f495;
$L__BB0_72:
	ld.param.u32 	%r541, [_Z28matrix_multiplication_kernelPKfS0_Pfiii_param_5];
	ld.param.u32 	%r442, [_Z28matrix_multiplication_kernelPKfS0_Pfiii_param_3];
	setp.ge.s32 	%p95, %r67, %r442;
	setp.ge.s32 	%p96, %r63, %r541;
	or.pred  	%p97, %p95, %p96;
	@%p97 bra 	$L__BB0_74;
	st.global.f32 	[%rd3+16], %f494;
$L__BB0_74:
	ld.param.u32 	%r542, [_Z28matrix_multiplication_kernelPKfS0_Pfiii_param_5];
	ld.param.u32 	%r443, [_Z28matrix_multiplication_kernelPKfS0_Pfiii_param_3];
	setp.ge.s32 	%p98, %r67, %r443;
	setp.ge.s32 	%p99, %r64, %r542;
	or.pred  	%p100, %p98, %p99;
	@%p100 bra 	$L__BB0_76;
	st.global.f32 	[%rd3+20], %f493;
$L__BB0_76:
	ld.param.u32 	%r543, [_Z28matrix_multiplication_kernelPKfS0_Pfiii_param_5];
	ld.param.u32 	%r444, [_Z28matrix_multiplication_kernelPKfS0_Pfiii_param_3];
	setp.ge.s32 	%p101, %r67, %r444;
	setp.ge.s32 	%p102, %r65, %r543;
	or.pred  	%p103, %p101, %p102;
	@%p103 bra 	$L__BB0_78;
	st.global.f32 	[%rd3+24], %f492;
$L__BB0_78:
	ld.param.u32 	%r544, [_Z28matrix_multiplication_kernelPKfS0_Pfiii_param_5];
	ld.param.u32 	%r445, [_Z28matrix_multiplication_kernelPKfS0_Pfiii_param_3];
	setp.ge.s32 	%p104, %r67, %r445;
	setp.ge.s32 	%p105, %r66, %r544;
	or.pred  	%p106, %p104, %p105;
	@%p106 bra 	$L__BB0_80;
	st.global.f32 	[%rd3+28], %f491;
$L__BB0_80:
	ld.param.u32 	%r545, [_Z28matrix_multiplication_kernelPKfS0_Pfiii_param_5];
	ld.param.u32 	%r446, [_Z28matrix_multiplication_kernelPKfS0_Pfiii_param_3];
	ld.param.u64 	%rd118, [_Z28matrix_multiplication_kernelPKfS0_Pfiii_param_2];
	cvta.to.global.u64 	%rd4, %rd118;
	setp.ge.s32 	%p107, %r414, %r545;
	add.s32 	%r69, %r14, 2;
	setp.ge.s32 	%p108, %r69, %r446;
	add.s32 	%r70, %r68, %r545;
	or.pred  	%p109, %p108, %p107;
	@%p109 bra 	$L__BB0_82;
	add.s32 	%r417, %r414, %r70;
	mul.wide.s32 	%rd70, %r417, 4;
	add.s64 	%rd71, %rd4, %rd70;
	st.global.f32 	[%rd71], %f490;
$L__BB0_82:
	ld.param.u32 	%r546, [_Z28matrix_multiplication_kernelPKfS0_Pfiii_param_5];
	ld.param.u32 	%r447, [_Z28matrix_multiplication_kernelPKfS0_Pfiii_param_3];
	setp.ge.s32 	%p110, %r69, %r447;
	setp.ge.s32 	%p111, %r60, %r546;
	cvt.s64.s32 	%rd72, %r70;
	add.s64 	%rd73, %rd1, %rd72;
	shl.b64 	%rd74, %rd73, 2;
	add.s64 	%rd5, %rd4, %rd74;
	or.pred  	%p112, %p110, %p111;
	@%p112 bra 	$L__BB0_84;
	st.global.f32 	[%rd5+4], %f489;
$L__BB0_84:
	ld.param.u32 	%r547, [_Z28matrix_multiplication_kernelPKfS0_Pfiii_param_5];
	ld.param.u32 	%r448, [_Z28matrix_multiplication_kernelPKfS0_Pfiii_param_3];
	setp.ge.s32 	%p113, %r69, %r448;
	setp.ge.s32 	%p114, %r61, %r547;
	or.pred  	%p115, %p113, %p114;
	@%p115 bra 	$L__BB0_86;
	st.global.f32 	[%rd5+8], %f488;
$L__BB0_86:
	ld.param.u32 	%r548, [_Z28matrix_multiplication_kernelPKfS0_Pfiii_param_5];
	ld.param.u32 	%r449, [_Z28matrix_multiplication_kernelPKfS0_Pfiii_param_3];
	setp.ge.s32 	%p116, %r69, %r449;
	setp.ge.s32 	%p117, %r62, %r548;
	or.pred  	%p118, %p116, %p117;
	@%p118 bra 	$L__BB0_88;
	st.global.f32 	[%rd5+12], %f487;
$L__BB0_88:
	ld.param.u32 	%r549, [_Z28matrix_multiplication_kernelPKfS0_Pfiii_param_5];
	ld.param.u32 	%r450, [_Z28matrix_multiplication_kernelPKfS0_Pfiii_param_3];
	setp.ge.s32 	%p119, %r69, %r450;
	setp.ge.s32 	%p120, %r63, %r549;
	or.pred  	%p121, %p119, %p120;
	@%p121 bra 	$L__BB0_90;
	st.global.f32 	[%rd5+16], %f486;
$L__BB0_90:
	ld.param.u32 	%r550, [_Z28matrix_multiplication_kernelPKfS0_Pfiii_param_5];
	ld.param.u32 	%r451, [_Z28matrix_multiplication_kernelPKfS0_Pfiii_param_3];
	setp.ge.s32 	%p122, %r69, %r451;
	setp.ge.s32 	%p123, %r64, %r550;
	or.pred  	%p124, %p122, %p123;
	@%p124 bra 	$L__BB0_92;
	st.global.f32 	[%rd5+20], %f485;
$L__BB0_92:
	ld.param.u32 	%r551, [_Z28matrix_multiplication_kernelPKfS0_Pfiii_param_5];
	ld.param.u32 	%r452, [_Z28matrix_multiplication_kernelPKfS0_Pfiii_param_3];
	setp.ge.s32 	%p125, %r69, %r452;
	setp.ge.s32 	%p126, %r65, %r551;
	or.pred  	%p127, %p125, %p126;
	@%p127 bra 	$L__BB0_94;
	st.global.f32 	[%rd5+24], %f484;
$L__BB0_94:
	ld.param.u32 	%r552, [_Z28matrix_multiplication_kernelPKfS0_Pfiii_param_5];
	ld.param.u32 	%r453, [_Z28matrix_multiplication_kernelPKfS0_Pfiii_param_3];
	setp.ge.s32 	%p128, %r69, %r453;
	setp.ge.s32 	%p129, %r66, %r552;
	or.pred  	%p130, %p128, %p129;
	@%p130 bra 	$L__BB0_96;
	st.global.f32 	[%rd5+28], %f483;
$L__BB0_96:
	ld.param.u32 	%r553, [_Z28matrix_multiplication_kernelPKfS0_Pfiii_param_5];
	ld.param.u32 	%r454, [_Z28matrix_multiplication_kernelPKfS0_Pfiii_param_3];
	setp.ge.s32 	%p131, %r414, %r553;
	add.s32 	%r71, %r14, 3;
	setp.ge.s32 	%p132, %r71, %r454;
	add.s32 	%r72, %r70, %r553;
	or.pred  	%p133, %p132, %p131;
	@%p133 bra 	$L__BB0_98;
	add.s32 	%r418, %r414, %r72;
	mul.wide.s32 	%rd75, %r418, 4;
	add.s64 	%rd76, %rd4, %rd75;
	st.global.f32 	[%rd76], %f482;
$L__BB0_98:
	ld.param.u32 	%r554, [_Z28matrix_multiplication_kernelPKfS0_Pfiii_param_5];
	ld.param.u32 	%r455, [_Z28matrix_multiplication_kernelPKfS0_Pfiii_param_3];
	setp.ge.s32 	%p134, %r71, %r455;
	setp.ge.s32 	%p135, %r60, %r554;
	cvt.s64.s32 	%rd77, %r72;
	add.s64 	%rd78, %rd1, %rd77;
	shl.b64 	%rd79, %rd78, 2;
	add.s64 	%rd6, %rd4, %rd79;
	or.pred  	%p136, %p134, %p135;
	@%p136 bra 	$L__BB0_100;
	st.global.f32 	[%rd6+4], %f481;
$L__BB0_100:
	ld.param.u32 	%r555, [_Z28matrix_multiplication_kernelPKfS0_Pfiii_param_5];
	ld.param.u32 	%r456, [_Z28matrix_multiplication_kernelPKfS0_Pfiii_param_3];
	setp.ge.s32 	%p137, %r71, %r456;
	setp.ge.s32 	%p138, %r61, %r555;
	or.pred  	%p139, %p137, %p138;
	@%p139 bra 	$L__BB0_102;
	st.global.f32 	[%rd6+8], %f480;
$L__BB0_102:
	ld.param.u32 	%r556, [_Z28matrix_multiplication_kernelPKfS0_Pfiii_param_5];
	ld.param.u32 	%r457, [_Z28matrix_multiplication_kernelPKfS0_Pfiii_param_3];
	setp.ge.s32 	%p140, %r71, %r457;
	setp.ge.s32 	%p141, %r62, %r556;
	or.pred  	%p142, %p140, %p141;
	@%p142 bra 	$L__BB0_104;
	st.global.f32 	[%rd6+12], %f479;
$L__BB0_104:
	ld.param.u32 	%r557, [_Z28matrix_multiplication_kernelPKfS0_Pfiii_param_5];
	ld.param.u32 	%r458, [_Z28matrix_multiplication_kernelPKfS0_Pfiii_param_3];
	setp.ge.s32 	%p143, %r71, %r458;
	setp.ge.s32 	%p144, %r63, %r557;
	or.pred  	%p145, %p143, %p144;
	@%p145 bra 	$L__BB0_106;
	st.global.f32 	[%rd6+16], %f478;
$L__BB0_106:
	ld.param.u32 	%r558, [_Z28matrix_multiplication_kernelPKfS0_Pfiii_param_5];
	ld.param.u32 	%r459, [_Z28matrix_multiplication_kernelPKfS0_Pfiii_param_3];
	setp.ge.s32 	%p146, %r71, %r459;
	setp.ge.s32 	%p147, %r64, %r558;
	or.pred  	%p148, %p146, %p147;
	@%p148 bra 	$L__BB0_108;
	st.global.f32 	[%rd6+20], %f477;
$L__BB0_108:
	ld.param.u32 	%r559, [_Z28matrix_multiplication_kernelPKfS0_Pfiii_param_5];
	ld.param.u32 	%r460, [_Z28matrix_multiplication_kernelPKfS0_Pfiii_param_3];
	setp.ge.s32 	%p149, %r71, %r460;
	setp.ge.s32 	%p150, %r65, %r559;
	or.pred  	%p151, %p149, %p150;
	@%p151 bra 	$L__BB0_110;
	st.global.f32 	[%rd6+24], %f476;
$L__BB0_110:
	ld.param.u32 	%r560, [_Z28matrix_multiplication_kernelPKfS0_Pfiii_param_5];
	ld.param.u32 	%r461, [_Z28matrix_multiplication_kernelPKfS0_Pfiii_param_3];
	setp.ge.s32 	%p152, %r71, %r461;
	setp.ge.s32 	%p153, %r66, %r560;
	or.pred  	%p154, %p152, %p153;
	@%p154 bra 	$L__BB0_112;
	st.global.f32 	[%rd6+28], %f475;
$L__BB0_112:
	ld.param.u32 	%r561, [_Z28matrix_multiplication_kernelPKfS0_Pfiii_param_5];
	ld.param.u32 	%r462, [_Z28matrix_multiplication_kernelPKfS0_Pfiii_param_3];
	setp.ge.s32 	%p155, %r414, %r561;
	add.s32 	%r73, %r14, 4;
	setp.ge.s32 	%p156, %r73, %r462;
	add.s32 	%r74, %r72, %r561;
	or.pred  	%p157, %p156, %p155;
	@%p157 bra 	$L__BB0_114;
	add.s32 	%r419, %r414, %r74;
	mul.wide.s32 	%rd80, %r419, 4;
	add.s64 	%rd81, %rd4, %rd80;
	st.global.f32 	[%rd81], %f474;
$L__BB0_114:
	ld.param.u32 	%r562, [_Z28matrix_multiplication_kernelPKfS0_Pfiii_param_5];
	ld.param.u32 	%r463, [_Z28matrix_multiplication_kernelPKfS0_Pfiii_param_3];
	setp.ge.s32 	%p158, %r73, %r463;
	setp.ge.s32 	%p159, %r60, %r562;
	cvt.s64.s32 	%rd82, %r74;
	add.s64 	%rd83, %rd1, %rd82;
	shl.b64 	%rd84, %rd83, 2;
	add.s64 	%rd7, %rd4, %rd84;
	or.pred  	%p160, %p158, %p159;
	@%p160 bra 	$L__BB0_116;
	st.global.f32 	[%rd7+4], %f473;
$L__BB0_116:
	ld.param.u32 	%r563, [_Z28matrix_multiplication_kernelPKfS0_Pfiii_param_5];
	ld.param.u32 	%r464, [_Z28matrix_multiplication_kernelPKfS0_Pfiii_param_3];
	setp.ge.s32 	%p161, %r73, %r464;
	setp.ge.s32 	%p162, %r61, %r563;
	or.pred  	%p163, %p161, %p162;
	@%p163 bra 	$L__BB0_118;
	st.global.f32 	[%rd7+8], %f472;
$L__BB0_118:
	ld.param.u32 	%r564, [_Z28matrix_multiplication_kernelPKfS0_Pfiii_param_5];
	ld.param.u32 	%r465, [_Z28matrix_multiplication_kernelPKfS0_Pfiii_param_3];
	setp.ge.s32 	%p164, %r73, %r465;
	setp.ge.s32 	%p165, %r62, %r564;
	or.pred  	%p166, %p164, %p165;
	@%p166 bra 	$L__BB0_120;
	st.global.f32 	[%rd7+12], %f471;
$L__BB0_120:
	ld.param.u32 	%r565, [_Z28matrix_multiplication_kernelPKfS0_Pfiii_param_5];
	ld.param.u32 	%r466, [_Z28matrix_multiplication_kernelPKfS0_Pfiii_param_3];
	setp.ge.s32 	%p167, %r73, %r466;
	setp.ge.s32 	%p168, %r63, %r565;
	or.pred  	%p169, %p167, %p168;
	@%p169 bra 	$L__BB0_122;
	st.global.f32 	[%rd7+16], %f470;
$L__BB0_122:
	ld.param.u32 	%r566, [_Z28matrix_multiplication_kernelPKfS0_Pfiii_param_5];
	ld.param.u32 	%r467, [_Z28matrix_multiplication_kernelPKfS0_Pfiii_param_3];
	setp.ge.s32 	%p170, %r73, %r467;
	setp.ge.s32 	%p171, %r64, %r566;
	or.pred  	%p172, %p170, %p171;
	@%p172 bra 	$L__BB0_124;
	st.global.f32 	[%rd7+20], %f469;
$L__BB0_124:
	ld.param.u32 	%r567, [_Z28matrix_multiplication_kernelPKfS0_Pfiii_param_5];
	ld.param.u32 	%r468, [_Z28matrix_multiplication_kernelPKfS0_Pfiii_param_3];
	setp.ge.s32 	%p173, %r73, %r468;
	setp.ge.s32 	%p174, %r65, %r567;
	or.pred  	%p175, %p173, %p174;
	@%p175 bra 	$L__BB0_126;
	st.global.f32 	[%rd7+24], %f468;
$L__BB0_126:
	ld.param.u32 	%r568, [_Z28matrix_multiplication_kernelPKfS0_Pfiii_param_5];
	ld.param.u32 	%r469, [_Z28matrix_multiplication_kernelPKfS0_Pfiii_param_3];
	setp.ge.s32 	%p176, %r73, %r469;
	setp.ge.s32 	%p177, %r66, %r568;
	or.pred  	%p178, %p176, %p177;
	@%p178 bra 	$L__BB0_128;
	st.global.f32 	[%rd7+28], %f467;
$L__BB0_128:
	ld.param.u32 	%r569, [_Z28matrix_multiplication_kernelPKfS0_Pfiii_param_5];
	ld.param.u32 	%r470, [_Z28matrix_multiplication_kernelPKfS0_Pfiii_param_3];
	setp.ge.s32 	%p179, %r414, %r569;
	add.s32 	%r75, %r14, 5;
	setp.ge.s32 	%p180, %r75, %r470;
	add.s32 	%r76, %r74, %r569;
	or.pred  	%p181, %p180, %p179;
	@%p181 bra 	$L__BB0_130;
	add.s32 	%r420, %r414, %r76;
	mul.wide.s32 	%rd85, %r420, 4;
	add.s64 	%rd86, %rd4, %rd85;
	st.global.f32 	[%rd86], %f466;
$L__BB0_130:
	ld.param.u32 	%r570, [_Z28matrix_multiplication_kernelPKfS0_Pfiii_param_5];
	ld.param.u32 	%r471, [_Z28matrix_multiplication_kernelPKfS0_Pfiii_param_3];
	setp.ge.s32 	%p182, %r75, %r471;
	setp.ge.s32 	%p183, %r60, %r570;
	cvt.s64.s32 	%rd87, %r76;
	add.s64 	%rd88, %rd1, %rd87;
	shl.b64 	%rd89, %rd88, 2;
	add.s64 	%rd8, %rd4, %rd89;
	or.pred  	%p184, %p182, %p183;
	@%p184 bra 	$L__BB0_132;
	st.global.f32 	[%rd8+4], %f465;
$L__BB0_132:
	ld.param.u32 	%r571, [_Z28matrix_multiplication_kernelPKfS0_Pfiii_param_5];
	ld.param.u32 	%r472, [_Z28matrix_multiplication_kernelPKfS0_Pfiii_param_3];
	setp.ge.s32 	%p185, %r75, %r472;
	setp.ge.s32 	%p186, %r61, %r571;
	or.pred  	%p187, %p185, %p186;
	@%p187 bra 	$L__BB0_134;
	st.global.f32 	[%rd8+8], %f464;
$L__BB0_134:
	ld.param.u32 	%r572, [_Z28matrix_multiplication_kernelPKfS0_Pfiii_param_5];
	ld.param.u32 	%r473, [_Z28matrix_multiplication_kernelPKfS0_Pfiii_param_3];
	setp.ge.s32 	%p188, %r75, %r473;
	setp.ge.s32 	%p189, %r62, %r572;
	or.pred  	%p190, %p188, %p189;
	@%p190 bra 	$L__BB0_136;
	st.global.f32 	[%rd8+12], %f463;
$L__BB0_136:
	ld.param.u32 	%r573, [_Z28matrix_multiplication_kernelPKfS0_Pfiii_param_5];
	ld.param.u32 	%r474, [_Z28matrix_multiplication_kernelPKfS0_Pfiii_param_3];
	setp.ge.s32 	%p191, %r75, %r474;
	setp.ge.s32 	%p192, %r63, %r573;
	or.pred  	%p193, %p191, %p192;
	@%p193 bra 	$L__BB0_138;
	st.global.f32 	[%rd8+16], %f462;
$L__BB0_138:
	ld.param.u32 	%r574, [_Z28matrix_multiplication_kernelPKfS0_Pfiii_param_5];
	ld.param.u32 	%r475, [_Z28matrix_multiplication_kernelPKfS0_Pfiii_param_3];
	setp.ge.s32 	%p194, %r75, %r475;
	setp.ge.s32 	%p195, %r64, %r574;
	or.pred  	%p196, %p194, %p195;
	@%p196 bra 	$L__BB0_140;
	st.global.f32 	[%rd8+20], %f461;
$L__BB0_140:
	ld.param.u32 	%r575, [_Z28matrix_multiplication_kernelPKfS0_Pfiii_param_5];
	ld.param.u32 	%r476, [_Z28matrix_multiplication_kernelPKfS0_Pfiii_param_3];
	setp.ge.s32 	%p197, %r75, %r476;
	setp.ge.s32 	%p198, %r65, %r575;
	or.pred  	%p199, %p197, %p198;
	@%p199 bra 	$L__BB0_142;
	st.global.f32 	[%rd8+24], %f460;
$L__BB0_142:
	ld.param.u32 	%r576, [_Z28matrix_multiplication_kernelPKfS0_Pfiii_param_5];
	ld.param.u32 	%r477, [_Z28matrix_multiplication_kernelPKfS0_Pfiii_param_3];
	setp.ge.s32 	%p200, %r75, %r477;
	setp.ge.s32 	%p201, %r66, %r576;
	or.pred  	%p202, %p200, %p201;
	@%p202 bra 	$L__BB0_144;
	st.global.f32 	[%rd8+28], %f459;
$L__BB0_144:
	ld.param.u32 	%r577, [_Z28matrix_multiplication_kernelPKfS0_Pfiii_param_5];
	ld.param.u32 	%r478, [_Z28matrix_multiplication_kernelPKfS0_Pfiii_param_3];
	setp.ge.s32 	%p203, %r414, %r577;
	add.s32 	%r77, %r14, 6;
	setp.ge.s32 	%p204, %r77, %r478;
	add.s32 	%r78, %r76, %r577;
	or.pred  	%p205, %p204, %p203;
	@%p205 bra 	$L__BB0_146;
	add.s32 	%r421, %r414, %r78;
	mul.wide.s32 	%rd90, %r421, 4;
	add.s64 	%rd91, %rd4, %rd90;
	st.global.f32 	[%rd91], %f507;
$L__BB0_146:
	ld.param.u32 	%r578, [_Z28matrix_multiplication_kernelPKfS0_Pfiii_param_5];
	ld.param.u32 	%r479, [_Z28matrix_multiplication_kernelPKfS0_Pfiii_param_3];
	setp.ge.s32 	%p206, %r77, %r479;
	setp.ge.s32 	%p207, %r60, %r578;
	cvt.s64.s32 	%rd92, %r78;
	add.s64 	%rd93, %rd1, %rd92;
	shl.b64 	%rd94, %rd93, 2;
	add.s64 	%rd9, %rd4, %rd94;
	or.pred  	%p208, %p206, %p207;
	@%p208 bra 	$L__BB0_148;
	st.global.f32 	[%rd9+4], %f508;
$L__BB0_148:
	ld.param.u32 	%r579, [_Z28matrix_multiplication_kernelPKfS0_Pfiii_param_5];
	ld.param.u32 	%r480, [_Z28matrix_multiplication_kernelPKfS0_Pfiii_param_3];
	setp.ge.s32 	%p209, %r77, %r480;
	setp.ge.s32 	%p210, %r61, %r579;
	or.pred  	%p211, %p209, %p210;
	@%p211 bra 	$L__BB0_150;
	st.global.f32 	[%rd9+8], %f509;
$L__BB0_150:
	ld.param.u32 	%r580, [_Z28matrix_multiplication_kernelPKfS0_Pfiii_param_5];
	ld.param.u32 	%r481, [_Z28matrix_multiplication_kernelPKfS0_Pfiii_param_3];
	setp.ge.s32 	%p212, %r77, %r481;
	setp.ge.s32 	%p213, %r62, %r580;
	or.pred  	%p214, %p212, %p213;
	@%p214 bra 	$L__BB0_152;
	st.global.f32 	[%rd9+12], %f510;
$L__BB0_152:
	ld.param.u32 	%r581, [_Z28matrix_multiplication_kernelPKfS0_Pfiii_param_5];
	ld.param.u32 	%r482, [_Z28matrix_multiplication_kernelPKfS0_Pfiii_param_3];
	setp.ge.s32 	%p215, %r77, %r482;
	setp.ge.s32 	%p216, %r63, %r581;
	or.pred  	%p217, %p215, %p216;
	@%p217 bra 	$L__BB0_154;
	st.global.f32 	[%rd9+16], %f511;
$L__BB0_154:
	ld.param.u32 	%r582, [_Z28matrix_multiplication_kernelPKfS0_Pfiii_param_5];
	ld.param.u32 	%r483, [_Z28matrix_multiplication_kernelPKfS0_Pfiii_param_3];
	setp.ge.s32 	%p218, %r77, %r483;
	setp.ge.s32 	%p219, %r64, %r582;
	or.pred  	%p220, %p218, %p219;
	@%p220 bra 	$L__BB0_156;
	st.global.f32 	[%rd9+20], %f512;
$L__BB0_156:
	ld.param.u32 	%r583, [_Z28matrix_multiplication_kernelPKfS0_Pfiii_param_5];
	ld.param.u32 	%r484, [_Z28matrix_multiplication_kernelPKfS0_Pfiii_param_3];
	setp.ge.s32 	%p221, %r77, %r484;
	setp.ge.s32 	%p222, %r65, %r583;
	or.pred  	%p223, %p221, %p222;
	@%p223 bra 	$L__BB0_158;
	st.global.f32 	[%rd9+24], %f513;
$L__BB0_158:
	ld.param.u32 	%r584, [_Z28matrix_multiplication_kernelPKfS0_Pfiii_param_5];
	ld.param.u32 	%r485, [_Z28matrix_multiplication_kernelPKfS0_Pfiii_param_3];
	setp.ge.s32 	%p224, %r77, %r485;
	setp.ge.s32 	%p225, %r66, %r584;
	or.pred  	%p226, %p224, %p225;
	@%p226 bra 	$L__BB0_160;
	st.global.f32 	[%rd9+28], %f514;
$L__BB0_160:
	ld.param.u32 	%r585, [_Z28matrix_multiplication_kernelPKfS0_Pfiii_param_5];
	ld.param.u32 	%r486, [_Z28matrix_multiplication_kernelPKfS0_Pfiii_param_3];
	setp.ge.s32 	%p227, %r414, %r585;
	add.s32 	%r79, %r14, 7;
	setp.ge.s32 	%p228, %r79, %r486;
	add.s32 	%r80, %r78, %r585;
	or.pred  	%p229, %p228, %p227;
	@%p229 bra 	$L__BB0_162;
	add.s32 	%r422, %r414, %r80;
	mul.wide.s32 	%rd95, %r422, 4;
	add.s64 	%rd96, %rd4, %rd95;
	st.global.f32 	[%rd96], %f515;
$L__BB0_162:
	ld.param.u32 	%r586, [_Z28matrix_multiplication_kernelPKfS0_Pfiii_param_5];
	ld.param.u32 	%r487, [_Z28matrix_multiplication_kernelPKfS0_Pfiii_param_3];
	setp.ge.s32 	%p230, %r79, %r487;
	setp.ge.s32 	%p231, %r60, %r586;
	cvt.s64.s32 	%rd97, %r80;
	add.s64 	%rd98, %rd1, %rd97;
	shl.b64 	%rd99, %rd98, 2;
	add.s64 	%rd10, %rd4, %rd99;
	or.pred  	%p232, %p230, %p231;
	@%p232 bra 	$L__BB0_164;
	st.global.f32 	[%rd10+4], %f516;
$L__BB0_164:
	ld.param.u32 	%r587, [_Z28matrix_multiplication_kernelPKfS0_Pfiii_param_5];
	ld.param.u32 	%r488, [_Z28matrix_multiplication_kernelPKfS0_Pfiii_param_3];
	setp.ge.s32 	%p233, %r79, %r488;
	setp.ge.s32 	%p234, %r61, %r587;
	or.pred  	%p235, %p233, %p234;
	@%p235 bra 	$L__BB0_166;
	st.global.f32 	[%rd10+8], %f517;
$L__BB0_166:
	ld.param.u32 	%r588, [_Z28matrix_multiplication_kernelPKfS0_Pfiii_param_5];
	ld.param.u32 	%r489, [_Z28matrix_multiplication_kernelPKfS0_Pfiii_param_3];
	setp.ge.s32 	%p236, %r79, %r489;
	setp.ge.s32 	%p237, %r62, %r588;
	or.pred  	%p238, %p236, %p237;
	@%p238 bra 	$L__BB0_168;
	st.global.f32 	[%rd10+12], %f518;
$L__BB0_168:
	ld.param.u32 	%r589, [_Z28matrix_multiplication_kernelPKfS0_Pfiii_param_5];
	ld.param.u32 	%r490, [_Z28matrix_multiplication_kernelPKfS0_Pfiii_param_3];
	setp.ge.s32 	%p239, %r79, %r490;
	setp.ge.s32 	%p240, %r63, %r589;
	or.pred  	%p241, %p239, %p240;
	@%p241 bra 	$L__BB0_170;
	st.global.f32 	[%rd10+16], %f519;
$L__BB0_170:
	ld.param.u32 	%r590, [_Z28matrix_multiplication_kernelPKfS0_Pfiii_param_5];
	ld.param.u32 	%r491, [_Z28matrix_multiplication_kernelPKfS0_Pfiii_param_3];
	setp.ge.s32 	%p242, %r79, %r491;
	setp.ge.s32 	%p243, %r64, %r590;
	or.pred  	%p244, %p242, %p243;
	@%p244 bra 	$L__BB0_172;
	st.global.f32 	[%rd10+20], %f520;
$L__BB0_172:
	ld.param.u32 	%r591, [_Z28matrix_multiplication_kernelPKfS0_Pfiii_param_5];
	ld.param.u32 	%r492, [_Z28matrix_multiplication_kernelPKfS0_Pfiii_param_3];
	setp.ge.s32 	%p245, %r79, %r492;
	setp.ge.s32 	%p246, %r65, %r591;
	or.pred  	%p247, %p245, %p246;
	@%p247 bra 	$L__BB0_174;
	st.global.f32 	[%rd10+24], %f521;
$L__BB0_174:
	ld.param.u32 	%r592, [_Z28matrix_multiplication_kernelPKfS0_Pfiii_param_5];
	ld.param.u32 	%r493, [_Z28matrix_multiplication_kernelPKfS0_Pfiii_param_3];
	setp.ge.s32 	%p248, %r79, %r493;
	setp.ge.s32 	%p249, %r66, %r592;
	or.pred  	%p250, %p248, %p249;
	@%p250 bra 	$L__BB0_176;
	st.global.f32 	[%rd10+28], %f522;
$L__BB0_176:
	ret;

}


// ===== COMPILED SASS (sm_100) =====

	.target	sm_100

	.elftype	@"ET_EXEC"


//--------------------- .note.nv.tkinfo           --------------------------
	.section	.note.nv.tkinfo,"",@"SHT_NOTE"
	.sectionflags	@"SHF_NOTE_NV_TKINFO"
	.tkinfo
        /*0018*/ 	.word	0x00000002
        /*0030*/ 	.string	""
        /*0030*/ 	.string	"ptxas"
        /*0030*/ 	.string	"Cuda compilation tools, release 13.0, V13.0.88"
        /*0030*/ 	.string	"Build cuda_13.0.r13.0/compiler.36424714_0"
        /*0030*/ 	.string	"-arch sm_100 -m 64 "



//--------------------- .note.nv.cuinfo           --------------------------
	.section	.note.nv.cuinfo,"",@"SHT_NOTE"
	.sectionflags	@"SHF_NOTE_NV_CUINFO"
        /*0018*/ 	.short	0x0002
        /*001a*/ 	.short	0x0064
        /*001c*/ 	.short	0x0082
	.zero		2


//--------------------- .nv.info                  --------------------------
	.section	.nv.info,"",@"SHT_CUDA_INFO"
	.align	4


	//----- nvinfo : EIATTR_REGCOUNT
	.align		4
        /*0000*/ 	.byte	0x04, 0x2f
        /*0002*/ 	.short	(.L_1 - .L_0)
	.align		4
.L_0:
        /*0004*/ 	.word	index@(_Z28matrix_multiplication_kernelPKfS0_Pfiii)
        /*0008*/ 	.word	0x00000060


	//----- nvinfo : EIATTR_FRAME_SIZE
	.align		4
.L_1:
        /*000c*/ 	.byte	0x04, 0x11
        /*000e*/ 	.short	(.L_3 - .L_2)
	.align		4
.L_2:
        /*0010*/ 	.word	index@($__internal_0_$__cuda_sm20_div_u16)
        /*0014*/ 	.word	0x00000000


	//----- nvinfo : EIATTR_FRAME_SIZE
	.align		4
.L_3:
        /*0018*/ 	.byte	0x04, 0x11
        /*001a*/ 	.short	(.L_5 - .L_4)
	.align		4
.L_4:
        /*001c*/ 	.word	index@(_Z28matrix_multiplication_kernelPKfS0_Pfiii)
        /*0020*/ 	.word	0x00000000


	//----- nvinfo : EIATTR_MIN_STACK_SIZE
	.align		4
.L_5:
        /*0024*/ 	.byte	0x04, 0x12
        /*0026*/ 	.short	(.L_7 - .L_6)
	.align		4
.L_6:
        /*0028*/ 	.word	index@(_Z28matrix_multiplication_kernelPKfS0_Pfiii)
        /*002c*/ 	.word	0x00000000
.L_7:


//--------------------- .nv.compat                --------------------------
	.section	.nv.compat,"",@"SHT_CUDA_COMPAT_INFO"
	.align	4
        /*0000*/ 	.byte	0x02, 0x09, 0x00, 0x00, 0x02, 0x02, 0x01, 0x00, 0x02, 0x05, 0x05, 0x00, 0x03, 0x07, 0x01, 0x01
        /*0010*/ 	.byte	0x02, 0x03, 0x00, 0x00, 0x02, 0x06, 0x01, 0x00, 0x04, 0x0b, 0x08, 0x00, 0x01, 0x00, 0x00, 0x00
        /*0020*/ 	.byte	0x00, 0x00, 0x00, 0x00


//--------------------- .nv.info._Z28matrix_multiplication_kernelPKfS0_Pfiii --------------------------
	.section	.nv.info._Z28matrix_multiplication_kernelPKfS0_Pfiii,"",@"SHT_CUDA_INFO"
	.sectionflags	@""
	.align	4


	//----- nvinfo : EIATTR_CUDA_API_VERSION
	.align		4
        /*0000*/ 	.byte	0x04, 0x37
        /*0002*/ 	.short	(.L_9 - .L_8)
.L_8:
        /*0004*/ 	.word	0x00000082


	//----- nvinfo : EIATTR_KPARAM_INFO
	.align		4
.L_9:
        /*0008*/ 	.byte	0x04, 0x17
        /*000a*/ 	.short	(.L_11 - .L_10)
.L_10:
        /*000c*/ 	.word	0x00000000
        /*0010*/ 	.short	0x0005
        /*0012*/ 	.short	0x0020
        /*0014*/ 	.byte	0x00, 0xf0, 0x11, 0x00


	//----- nvinfo : EIATTR_KPARAM_INFO
	.align		4
.L_11:
        /*0018*/ 	.byte	0x04, 0x17
        /*001a*/ 	.short	(.L_13 - .L_12)
.L_12:
        /*001c*/ 	.word	0x00000000
        /*0020*/ 	.short	0x0004
        /*0022*/ 	.short	0x001c
        /*0024*/ 	.byte	0x00, 0xf0, 0x11, 0x00


	//----- nvinfo : EIATTR_KPARAM_INFO
	.align		4
.L_13:
        /*0028*/ 	.byte	0x04, 0x17
        /*002a*/ 	.short	(.L_15 - .L_14)
.L_14:
        /*002c*/ 	.word	0x00000000
        /*0030*/ 	.short	0x0003
        /*0032*/ 	.short	0x0018
        /*0034*/ 	.byte	0x00, 0xf0, 0x11, 0x00


	//----- nvinfo : EIATTR_KPARAM_INFO
	.align		4
.L_15:
        /*0038*/ 	.byte	0x04, 0x17
        /*003a*/ 	.short	(.L_17 - .L_16)
.L_16:
        /*003c*/ 	.word	0x00000000
        /*0040*/ 	.short	0x0002
        /*0042*/ 	.short	0x0010
        /*0044*/ 	.byte	0x00, 0xf5, 0x21, 0x00


	//----- nvinfo : EIATTR_KPARAM_INFO
	.align		4
.L_17:
        /*0048*/ 	.byte	0x04, 0x17
        /*004a*/ 	.short	(.L_19 - .L_18)
.L_18:
        /*004c*/ 	.word	0x00000000
        /*0050*/ 	.short	0x0001
        /*0052*/ 	.short	0x0008
        /*0054*/ 	.byte	0x00, 0xf5, 0x21, 0x00


	//----- nvinfo : EIATTR_KPARAM_INFO
	.align		4
.L_19:
        /*0058*/ 	.byte	0x04, 0x17
        /*005a*/ 	.short	(.L_21 - .L_20)
.L_20:
        /*005c*/ 	.word	0x00000000
        /*0060*/ 	.short	0x0000
        /*0062*/ 	.short	0x0000
        /*0064*/ 	.byte	0x00, 0xf5, 0x21, 0x00


	//----- nvinfo : EIATTR_SPARSE_MMA_MASK
	.align		4
.L_21:
        /*0068*/ 	.byte	0x03, 0x50
        /*006a*/ 	.short	0x0000


	//----- nvinfo : EIATTR_MAXREG_COUNT
	.align		4
        /*006c*/ 	.byte	0x03, 0x1b
        /*006e*/ 	.short	0x00ff


	//----- nvinfo : EIATTR_NUM_BARRIERS
	.align		4
        /*0070*/ 	.byte	0x02, 0x4c
        /*0072*/ 	.byte	0x01
	.zero		1


	//----- nvinfo : EIATTR_MERCURY_ISA_VERSION
	.align		4
        /*0074*/ 	.byte	0x03, 0x5f
        /*0076*/ 	.short	0x0101


	//----- nvinfo : EIATTR_VRC_CTA_INIT_COUNT
	.align		4
        /*0078*/ 	.byte	0x02, 0x4a
	.zero		1
	.zero		1


	//----- nvinfo : EIATTR_EXIT_INSTR_OFFSETS
	.align		4
        /*007c*/ 	.byte	0x04, 0x1c
        /*007e*/ 	.short	(.L_23 - .L_22)


	//   ....[0]....
.L_22:
        /*0080*/ 	.word	0x00000090


	//   ....[1]....
        /*0084*/ 	.word	0x00002ba0


	//   ....[2]....
        /*0088*/ 	.word	0x00002bc0


	//----- nvinfo : EIATTR_CRS_STACK_SIZE
	.align		4
.L_23:
        /*008c*/ 	.byte	0x04, 0x1e
        /*008e*/ 	.short	(.L_25 - .L_24)
.L_24:
        /*0090*/ 	.word	0x00000000


	//----- nvinfo : EIATTR_CBANK_PARAM_SIZE
	.align		4
.L_25:
        /*0094*/ 	.byte	0x03, 0x19
        /*0096*/ 	.short	0x0024


	//----- nvinfo : EIATTR_PARAM_CBANK
	.align		4
        /*0098*/ 	.byte	0x04, 0x0a
        /*009a*/ 	.short	(.L_27 - .L_26)
	.align		4
.L_26:
        /*009c*/ 	.word	index@(.nv.constant0._Z28matrix_multiplication_kernelPKfS0_Pfiii)
        /*00a0*/ 	.short	0x0380
        /*00a2*/ 	.short	0x0024


	//----- nvinfo : EIATTR_SW_WAR
	.align		4
.L_27:
        /*00a4*/ 	.byte	0x04, 0x36
        /*00a6*/ 	.short	(.L_29 - .L_28)
.L_28:
        /*00a8*/ 	.word	0x00000008
.L_29:


//--------------------- .nv.callgraph             --------------------------
	.section	.nv.callgraph,"",@"SHT_CUDA_CALLGRAPH"
	.align	4
	.sectionentsize	8
	.align		4
        /*0000*/ 	.word	0x00000000
	.align		4
        /*0004*/ 	.word	0xffffffff
	.align		4
        /*0008*/ 	.word	0x00000000
	.align		4
        /*000c*/ 	.word	0xfffffffe
	.align		4
        /*0010*/ 	.word	0x00000000
	.align		4
        /*0014*/ 	.word	0xfffffffd
	.align		4
        /*0018*/ 	.word	0x00000000
	.align		4
        /*001c*/ 	.word	0xfffffffc


//--------------------- .text._Z28matrix_multiplication_kernelPKfS0_Pfiii --------------------------
	.section	.text._Z28matrix_multiplication_kernelPKfS0_Pfiii,"ax",@progbits
	.align	128
        .global         _Z28matrix_multiplication_kernelPKfS0_Pfiii
        .type           _Z28matrix_multiplication_kernelPKfS0_Pfiii,@function
        .size           _Z28matrix_multiplication_kernelPKfS0_Pfiii,(.L_x_14 - _Z28matrix_multiplication_kernelPKfS0_Pfiii)
        .other          _Z28matrix_multiplication_kernelPKfS0_Pfiii,@"STO_CUDA_ENTRY STV_DEFAULT"
_Z28matrix_multiplication_kernelPKfS0_Pfiii:
.text._Z28matrix_multiplication_kernelPKfS0_Pfiii:
[----:B------:R-:W-:Y:S08]  /*0000*/  LDC R1, c[0x0][0x37c] ;  /* 0x0000df00ff017b82 */ /* 0x000ff00000000800 */
[----:B------:R-:W0:Y:S08]  /*0010*/  S2UR UR5, SR_CTAID.X ;  /* 0x00000000000579c3 */ /* 0x000e300000002500 */
[----:B------:R-:W1:Y:S08]  /*0020*/  S2UR UR4, SR_CTAID.Y ;  /* 0x00000000000479c3 */ /* 0x000e700000002600 */
[----:B------:R-:W2:Y:S08]  /*0030*/  LDC R0, c[0x0][0x3a0] ;  /* 0x0000e800ff007b82 */ /* 0x000eb00000000800 */
[----:B------:R-:W3:Y:S01]  /*0040*/  LDC R2, c[0x0][0x398] ;  /* 0x0000e600ff027b82 */ /* 0x000ee20000000800 */
[----:B0-----:R-:W-:-:S02]  /*0050*/  USHF.L.U32 UR5, UR5, 0x6, URZ ;  /* 0x0000000605057899 */ /* 0x001fc400080006ff */
[----:B-1----:R-:W-:-:S04]  /*0060*/  USHF.L.U32 UR4, UR4, 0x6, URZ ;  /* 0x0000000604047899 */ /* 0x002fc800080006ff */
[----:B--2---:R-:W-:-:S04]  /*0070*/  ISETP.LE.U32.AND P0, PT, R0, UR5, PT ;  /* 0x0000000500007c0c */ /* 0x004fc8000bf03070 */
[----:B---3--:R-:W-:-:S13]  /*0080*/  ISETP.LE.U32.OR P0, PT, R2, UR4, P0 ;  /* 0x0000000402007c0c */ /* 0x008fda0008703470 */
[----:B------:R-:W-:Y:S05]  /*0090*/  @P0 EXIT ;  /* 0x000000000000094d */ /* 0x000fea0003800000 */
[----:B------:R-:W0:Y:S01]  /*00a0*/  LDCU UR4, c[0x0][0x39c] ;  /* 0x00007380ff0477ac */ /* 0x000e220008000800 */
[----:B------:R-:W-:Y:S01]  /*00b0*/  IMAD.MOV.U32 R0, RZ, RZ, RZ ;  /* 0x000000ffff007224 */ /* 0x000fe200078e00ff */
[----:B------:R-:W-:Y:S02]  /*00c0*/  CS2R R2, SRZ ;  /* 0x0000000000027805 */ /* 0x000fe4000001ff00 */
[----:B------:R-:W-:Y:S02]  /*00d0*/  CS2R R4, SRZ ;  /* 0x0000000000047805 */ /* 0x000fe4000001ff00 */
[----:B------:R-:W-:Y:S02]  /*00e0*/  CS2R R6, SRZ ;  /* 0x0000000000067805 */ /* 0x000fe4000001ff00 */
[----:B------:R-:W-:Y:S02]  /*00f0*/  CS2R R8, SRZ ;  /* 0x0000000000087805 */ /* 0x000fe4000001ff00 */
[----:B------:R-:W-:-:S02]  /*0100*/  CS2R R10, SRZ ;  /* 0x00000000000a7805 */ /* 0x000fc4000001ff00 */
[----:B------:R-:W-:Y:S02]  /*0110*/  CS2R R12, SRZ ;  /* 0x00000000000c7805 */ /* 0x000fe4000001ff00 */
        /* <DEDUP_REMOVED lines=9> */
[----:B------:R-:W-:Y:S01]  /*01b0*/  CS2R R48, SRZ ;  /* 0x0000000000307805 */ /* 0x000fe2000001ff00 */
[----:B0-----:R-:W-:Y:S01]  /*01c0*/  UISETP.NE.AND UP0, UPT, UR4, URZ, UPT ;  /* 0x000000ff0400728c */ /* 0x001fe2000bf05270 */
        /* <DEDUP_REMOVED lines=12> */
[----:B------:R-:W-:Y:S01]  /*0290*/  IMAD.MOV.U32 R75, RZ, RZ, RZ ;  /* 0x000000ffff4b7224 */ /* 0x000fe200078e00ff */
[----:B------:R-:W0:Y:S01]  /*02a0*/  LDCU.64 UR10, c[0x0][0x358] ;  /* 0x00006b00ff0a77ac */ /* 0x000e220008000a00 */
[----:B------:R-:W-:-:S02]  /*02b0*/  IMAD.MOV.U32 R77, RZ, RZ, RZ ;  /* 0x000000ffff4d7224 */ /* 0x000fc400078e00ff */
[----:B------:R-:W-:Y:S01]  /*02c0*/  IMAD.MOV.U32 R79, RZ, RZ, RZ ;  /* 0x000000ffff4f7224 */ /* 0x000fe200078e00ff */
[----:B------:R-:W1:Y:S01]  /*02d0*/  LDCU UR5, c[0x0][0x360] ;  /* 0x00006c00ff0577ac */ /* 0x000e620008000800 */
[----:B------:R-:W-:Y:S02]  /*02e0*/  IMAD.MOV.U32 R81, RZ, RZ, RZ ;  /* 0x000000ffff517224 */ /* 0x000fe400078e00ff */
[----:B------:R-:W-:Y:S02]  /*02f0*/  IMAD.MOV.U32 R83, RZ, RZ, RZ ;  /* 0x000000ffff537224 */ /* 0x000fe400078e00ff */
[----:B------:R-:W-:Y:S02]  /*0300*/  IMAD.MOV.U32 R85, RZ, RZ, RZ ;  /* 0x000000ffff557224 */ /* 0x000fe400078e00ff */
[----:B------:R-:W-:Y:S01]  /*0310*/  IMAD.MOV.U32 R87, RZ, RZ, RZ ;  /* 0x000000ffff577224 */ /* 0x000fe200078e00ff */
[----:B------:R-:W-:Y:S06]  /*0320*/  BRA.U !UP0, `(.L_x_0) ;  /* 0x0000001908587547 */ /* 0x000fec000b800000 */
[----:B-1----:R-:W-:Y:S02]  /*0330*/  USHF.R.U32.HI UR4, URZ, 0x3, UR5 ;  /* 0x00000003ff047899 */ /* 0x002fe40008011605 */
[----:B------:R-:W-:Y:S02]  /*0340*/  USHF.R.U32.HI UR5, URZ, 0x6, UR5 ;  /* 0x00000006ff057899 */ /* 0x000fe40008011605 */
[----:B------:R-:W-:Y:S02]  /*0350*/  UISETP.LT.U32.AND UP0, UPT, UR4, 0x40, UPT ;  /* 0x000000400400788c */ /* 0x000fe4000bf01070 */
[----:B------:R-:W-:Y:S02]  /*0360*/  ULOP3.LUT UR7, UR4, 0xff, URZ, 0xc0, !UPT ;  /* 0x000000ff04077892 */ /* 0x000fe4000f8ec0ff */
[----:B------:R-:W-:Y:S02]  /*0370*/  USEL UR6, UR4, 0x40, !UP0 ;  /* 0x0000004004067887 */ /* 0x000fe4000c000000 */
[----:B------:R-:W-:-:S02]  /*0380*/  UISETP.LT.U32.AND UP0, UPT, UR5, 0x8, UPT ;  /* 0x000000080500788c */ /* 0x000fc4000bf01070 */
[----:B------:R-:W-:Y:S02]  /*0390*/  UIADD3 UR6, UPT, UPT, UR6, -0x1, URZ ;  /* 0xffffffff06067890 */ /* 0x000fe4000fffe0ff */
[----:B------:R-:W-:Y:S02]  /*03a0*/  USEL UR4, UR5, 0x8, !UP0 ;  /* 0x0000000805047887 */ /* 0x000fe4000c000000 */
[----:B------:R-:W-:Y:S01]  /*03b0*/  ULOP3.LUT UR6, UR6, 0xff, URZ, 0xc0, !UPT ;  /* 0x000000ff06067892 */ /* 0x000fe2000f8ec0ff */
[----:B------:R-:W-:-:S11]  /*03c0*/  MOV R23, 0x3e0 ;  /* 0x000003e000177802 */ /* 0x000fd60000000f00 */
[----:B0-----:R-:W-:Y:S05]  /*03d0*/  CALL.REL.NOINC `($__internal_0_$__cuda_sm20_div_u16) ;  /* 0x0000002400fc7944 */ /* 0x001fea0003c00000 */
[----:B------:R-:W-:Y:S01]  /*03e0*/  UIADD3 UR4, UPT, UPT, UR4, -0x1, URZ ;  /* 0xffffffff04047890 */ /* 0x000fe2000fffe0ff */
[----:B------:R-:W-:Y:S01]  /*03f0*/  IMAD.MOV.U32 R74, RZ, RZ, R76 ;  /* 0x000000ffff4a7224 */ /* 0x000fe200078e004c */
[----:B------:R-:W-:Y:S02]  /*0400*/  ULOP3.LUT UR7, UR5, 0xff, URZ, 0xc0, !UPT ;  /* 0x000000ff05077892 */ /* 0x000fe4000f8ec0ff */
[----:B------:R-:W-:Y:S01]  /*0410*/  ULOP3.LUT UR6, UR4, 0xff, URZ, 0xc0, !UPT ;  /* 0x000000ff04067892 */ /* 0x000fe2000f8ec0ff */
[----:B------:R-:W-:-:S11]  /*0420*/  MOV R23, 0x440 ;  /* 0x0000044000177802 */ /* 0x000fd60000000f00 */
[----:B------:R-:W-:Y:S05]  /*0430*/  CALL.REL.NOINC `($__internal_0_$__cuda_sm20_div_u16) ;  /* 0x0000002400e47944 */ /* 0x000fea0003c00000 */
[----:B------:R-:W-:Y:S01]  /*0440*/  IMAD.MOV.U32 R0, RZ, RZ, RZ ;  /* 0x000000ffff007224 */ /* 0x000fe200078e00ff */
[----:B------:R-:W-:-:S06]  /*0450*/  UMOV UR4, URZ ;  /* 0x000000ff00047c82 */ /* 0x000fcc0008000000 */
.L_x_12:
[C---:B------:R-:W-:Y:S01]  /*0460*/  LOP3.LUT R23, R74.reuse, 0xffff, RZ, 0xc0, !PT ;  /* 0x0000ffff4a177812 */ /* 0x040fe200078ec0ff */
[----:B------:R-:W-:Y:S01]  /*0470*/  IMAD.MOV.U32 R32, RZ, RZ, RZ ;  /* 0x000000ffff207224 */ /* 0x000fe200078e00ff */
[----:B------:R-:W-:Y:S02]  /*0480*/  LOP3.LUT R20, R74, 0xffff, RZ, 0xc0, !PT ;  /* 0x0000ffff4a147812 */ /* 0x000fe400078ec0ff */
[----:B------:R-:W-:-:S03]  /*0490*/  ISETP.GE.U32.AND P0, PT, R23, 0x3, PT ;  /* 0x000000031700780c */ /* 0x000fc60003f06070 */
[----:B------:R-:W-:-:S05]  /*04a0*/  VIADD R20, R20, 0x1 ;  /* 0x0000000114147836 */ /* 0x000fca0000000000 */
[----:B------:R-:W-:-:S05]  /*04b0*/  LOP3.LUT P1, R28, R20, 0x3, RZ, 0xc0, !PT ;  /* 0x00000003141c7812 */ /* 0x000fca000782c0ff */
[----:B------:R-:W-:Y:S08]  /*04c0*/  @!P0 BRA `(.L_x_1) ;  /* 0x0000000400548947 */ /* 0x000ff00003800000 */
[----:B------:R-:W0:Y:S01]  /*04d0*/  S2R R20, SR_TID.X ;  /* 0x0000000000147919 */ /* 0x000e220000002100 */
[----:B------:R-:W1:Y:S01]  /*04e0*/  LDC R24, c[0x0][0x360] ;  /* 0x0000d800ff187b82 */ /* 0x000e620000000800 */
[----:B------:R-:W2:Y:S01]  /*04f0*/  LDCU UR7, c[0x0][0x39c] ;  /* 0x00007380ff0777ac */ /* 0x000ea20008000800 */
[----:B------:R-:W-:Y:S01]  /*0500*/  VIADD R23, R23, 0x1 ;  /* 0x0000000117177836 */ /* 0x000fe20000000000 */
[----:B------:R-:W3:Y:S01]  /*0510*/  S2R R25, SR_CTAID.Y ;  /* 0x0000000000197919 */ /* 0x000ee20000002600 */
[----:B------:R-:W-:Y:S01]  /*0520*/  IMAD.MOV.U32 R32, RZ, RZ, RZ ;  /* 0x000000ffff207224 */ /* 0x000fe200078e00ff */
[----:B------:R-:W-:Y:S01]  /*0530*/  UMOV UR5, 0x400 ;  /* 0x0000040000057882 */ /* 0x000fe20000000000 */
[----:B------:R-:W4:Y:S01]  /*0540*/  LDCU UR9, c[0x0][0x39c] ;  /* 0x00007380ff0977ac */ /* 0x000f220008000800 */
[----:B------:R-:W-:Y:S01]  /*0550*/  LOP3.LUT R23, R23, 0x1fc, RZ, 0xc0, !PT ;  /* 0x000001fc17177812 */ /* 0x000fe200078ec0ff */
[----:B------:R-:W5:Y:S01]  /*0560*/  S2UR UR6, SR_CgaCtaId ;  /* 0x00000000000679c3 */ /* 0x000f620000008800 */
[----:B------:R-:W0:Y:S03]  /*0570*/  LDCU UR8, c[0x0][0x398] ;  /* 0x00007300ff0877ac */ /* 0x000e260008000800 */
[----:B------:R-:W-:Y:S01]  /*0580*/  IMAD.MOV R78, RZ, RZ, -R23 ;  /* 0x000000ffff4e7224 */ /* 0x000fe200078e0a17 */
[----:B-1----:R-:W-:-:S02]  /*0590*/  SHF.R.U32.HI R24, RZ, 0x3, R24 ;  /* 0x00000003ff187819 */ /* 0x002fc40000011618 */
[----:B0-----:R-:W-:Y:S01]  /*05a0*/  SHF.R.U32.HI R22, RZ, 0x3, R20 ;  /* 0x00000003ff167819 */ /* 0x001fe20000011614 */
[C---:B------:R-:W-:Y:S01]  /*05b0*/  IMAD.SHL.U32 R21, R20.reuse, 0x100, RZ ;  /* 0x0000010014157824 */ /* 0x040fe200078e00ff */
[----:B------:R-:W-:Y:S01]  /*05c0*/  LOP3.LUT R20, R20, 0x7, RZ, 0xc0, !PT ;  /* 0x0000000714147812 */ /* 0x000fe200078ec0ff */
[----:B-----5:R-:W-:Y:S02]  /*05d0*/  ULEA UR5, UR6, UR5, 0x18 ;  /* 0x0000000506057291 */ /* 0x020fe4000f8ec0ff */
[----:B------:R-:W-:Y:S01]  /*05e0*/  IMAD.IADD R34, R22, 0x1, R24 ;  /* 0x0000000116227824 */ /* 0x000fe200078e0218 */
[----:B------:R-:W-:Y:S01]  /*05f0*/  LOP3.LUT R21, R21, 0x700, RZ, 0xc0, !PT ;  /* 0x0000070015157812 */ /* 0x000fe200078ec0ff */
[C---:B---3--:R-:W-:Y:S02]  /*0600*/  IMAD R29, R25.reuse, 0x40, R22 ;  /* 0x00000040191d7824 */ /* 0x048fe400078e0216 */
[----:B------:R-:W-:Y:S02]  /*0610*/  IMAD R34, R25, 0x40, R34 ;  /* 0x0000004019227824 */ /* 0x000fe400078e0222 */
[----:B------:R-:W-:-:S02]  /*0620*/  IMAD R30, R24, 0x2, R29 ;  /* 0x00000002181e7824 */ /* 0x000fc400078e021d */
[----:B------:R-:W-:Y:S02]  /*0630*/  IMAD R31, R24, 0x3, R29 ;  /* 0x00000003181f7824 */ /* 0x000fe400078e021d */
[----:B------:R-:W-:Y:S02]  /*0640*/  VIADD R26, R20, UR4 ;  /* 0x00000004141a7c36 */ /* 0x000fe40008000000 */
[--C-:B--2---:R-:W-:Y:S02]  /*0650*/  IMAD R35, R29, UR7, R20.reuse ;  /* 0x000000071d237c24 */ /* 0x104fe4000f8e0214 */
[--C-:B------:R-:W-:Y:S01]  /*0660*/  IMAD R89, R34, UR7, R20.reuse ;  /* 0x0000000722597c24 */ /* 0x100fe2000f8e0214 */
[----:B------:R-:W-:Y:S01]  /*0670*/  ISETP.GE.AND P2, PT, R26, UR7, PT ;  /* 0x000000071a007c0c */ /* 0x000fe2000bf46270 */
[----:B------:R-:W-:Y:S02]  /*0680*/  IMAD R91, R30, UR7, R20 ;  /* 0x000000071e5b7c24 */ /* 0x000fe4000f8e0214 */
[----:B------:R-:W-:-:S02]  /*0690*/  IMAD R21, R22, 0x4, R21 ;  /* 0x0000000416157824 */ /* 0x000fc400078e0215 */
[----:B------:R-:W-:Y:S02]  /*06a0*/  IMAD R20, R31, UR7, R20 ;  /* 0x000000071f147c24 */ /* 0x000fe4000f8e0214 */
[----:B------:R-:W-:Y:S02]  /*06b0*/  VIADD R33, R21, UR5 ;  /* 0x0000000515217c36 */ /* 0x000fe40008000000 */
[----:B------:R-:W-:Y:S02]  /*06c0*/  VIADD R35, R35, UR4 ;  /* 0x0000000423237c36 */ /* 0x000fe40008000000 */
[----:B------:R-:W-:Y:S02]  /*06d0*/  VIADD R89, R89, UR4 ;  /* 0x0000000459597c36 */ /* 0x000fe40008000000 */
[----:B------:R-:W-:Y:S02]  /*06e0*/  VIADD R91, R91, UR4 ;  /* 0x000000045b5b7c36 */ /* 0x000fe40008000000 */
[----:B----4-:R-:W-:-:S07]  /*06f0*/  VIADD R93, R20, UR4 ;  /* 0x00000004145d7c36 */ /* 0x010fce0008000000 */
.L_x_2:
[----:B------:R-:W0:Y:S01]  /*0700*/  S2R R20, SR_TID.X ;  /* 0x0000000000147919 */ /* 0x000e220000002100 */
[----:B------:R-:W-:Y:S01]  /*0710*/  ISETP.GE.OR P3, PT, R29, UR8, P2 ;  /* 0x000000081d007c0c */ /* 0x000fe20009766670 */
[----:B------:R-:W-:-:S12]  /*0720*/  IMAD.MOV.U32 R80, RZ, RZ, RZ ;  /* 0x000000ffff507224 */ /* 0x000fd800078e00ff */
[----:B-1----:R-:W1:Y:S01]  /*0730*/  @!P3 LDC.64 R24, c[0x0][0x380] ;  /* 0x0000e000ff18bb82 */ /* 0x002e620000000a00 */
[----:B0-----:R-:W-:-:S05]  /*0740*/  LOP3.LUT R20, R20, 0x7, RZ, 0xc0, !PT ;  /* 0x0000000714147812 */ /* 0x001fca00078ec0ff */
[----:B------:R-:W-:Y:S02]  /*0750*/  VIADD R20, R20, UR4 ;  /* 0x0000000414147c36 */ /* 0x000fe40008000000 */
[----:B-1----:R-:W-:-:S03]  /*0760*/  @!P3 IMAD.WIDE R24, R35, 0x4, R24 ;  /* 0x000000042318b825 */ /* 0x002fc600078e0218 */
[----:B------:R-:W-:Y:S01]  /*0770*/  ISETP.GE.AND P0, PT, R20, UR9, PT ;  /* 0x0000000914007c0c */ /* 0x000fe2000bf06270 */
[----:B------:R-:W-:Y:S01]  /*0780*/  IMAD.MOV.U32 R82, RZ, RZ, RZ ;  /* 0x000000ffff527224 */ /* 0x000fe200078e00ff */
[----:B------:R0:W2:Y:S02]  /*0790*/  @!P3 LDG.E R80, desc[UR10][R24.64] ;  /* 0x0000000a1850b981 */ /* 0x0000a4000c1e1900 */
[----:B------:R-:W-:Y:S02]  /*07a0*/  ISETP.GE.OR P4, PT, R34, UR8, P0 ;  /* 0x0000000822007c0c */ /* 0x000fe40008786670 */
[----:B------:R-:W-:Y:S02]  /*07b0*/  ISETP.GE.OR P5, PT, R30, UR8, P0 ;  /* 0x000000081e007c0c */ /* 0x000fe400087a6670 */
[----:B------:R-:W-:-:S09]  /*07c0*/  ISETP.GE.OR P0, PT, R31, UR8, P0 ;  /* 0x000000081f007c0c */ /* 0x000fd20008706670 */
[----:B------:R-:W1:Y:S08]  /*07d0*/  @!P4 LDC.64 R20, c[0x0][0x380] ;  /* 0x0000e000ff14cb82 */ /* 0x000e700000000a00 */
[----:B------:R-:W3:Y:S08]  /*07e0*/  @!P5 LDC.64 R22, c[0x0][0x380] ;  /* 0x0000e000ff16db82 */ /* 0x000ef00000000a00 */
[----:B------:R-:W4:Y:S01]  /*07f0*/  @!P0 LDC.64 R26, c[0x0][0x380] ;  /* 0x0000e000ff1a8b82 */ /* 0x000f220000000a00 */
[----:B------:R-:W-:-:S02]  /*0800*/  IMAD.MOV.U32 R84, RZ, RZ, RZ ;  /* 0x000000ffff547224 */ /* 0x000fc400078e00ff */
[----:B------:R-:W-:Y:S02]  /*0810*/  IMAD.MOV.U32 R86, RZ, RZ, RZ ;  /* 0x000000ffff567224 */ /* 0x000fe400078e00ff */
[----:B-1----:R-:W-:-:S05]  /*0820*/  @!P4 IMAD.WIDE R20, R89, 0x4, R20 ;  /* 0x000000045914c825 */ /* 0x002fca00078e0214 */
[----:B------:R1:W5:Y:S01]  /*0830*/  @!P4 LDG.E R82, desc[UR10][R20.64] ;  /* 0x0000000a1452c981 */ /* 0x000362000c1e1900 */
[----:B---3--:R-:W-:-:S05]  /*0840*/  @!P5 IMAD.WIDE R22, R91, 0x4, R22 ;  /* 0x000000045b16d825 */ /* 0x008fca00078e0216 */
[----:B------:R3:W5:Y:S01]  /*0850*/  @!P5 LDG.E R84, desc[UR10][R22.64] ;  /* 0x0000000a1654d981 */ /* 0x000762000c1e1900 */
[----:B----4-:R-:W-:-:S05]  /*0860*/  @!P0 IMAD.WIDE R26, R93, 0x4, R26 ;  /* 0x000000045d1a8825 */ /* 0x010fca00078e021a */
[----:B------:R-:W4:Y:S01]  /*0870*/  @!P0 LDG.E R86, desc[UR10][R26.64] ;  /* 0x0000000a1a568981 */ /* 0x000f22000c1e1900 */
[----:B------:R-:W1:Y:S01]  /*0880*/  LDCU UR5, c[0x0][0x360] ;  /* 0x00006c00ff0577ac */ /* 0x000e620008000800 */
[----:B------:R-:W3:Y:S01]  /*0890*/  LDCU UR6, c[0x0][0x360] ;  /* 0x00006c00ff0677ac */ /* 0x000ee20008000800 */
[----:B0-----:R-:W0:Y:S01]  /*08a0*/  LDC R24, c[0x0][0x360] ;  /* 0x0000d800ff187b82 */ /* 0x001e220000000800 */
[----:B-1----:R-:W-:-:S04]  /*08b0*/  USHF.R.U32.HI UR5, URZ, 0x1, UR5 ;  /* 0x00000001ff057899 */ /* 0x002fc80008011605 */
[----:B------:R-:W-:Y:S02]  /*08c0*/  ULOP3.LUT UR5, UR5, 0x7ffffffc, URZ, 0xc0, !UPT ;  /* 0x7ffffffc05057892 */ /* 0x000fe4000f8ec0ff */
[----:B---3--:R-:W-:Y:S01]  /*08d0*/  ULOP3.LUT UR6, UR6, 0xfffffff8, URZ, 0xc0, !UPT ;  /* 0xfffffff806067892 */ /* 0x008fe2000f8ec0ff */
[----:B0-----:R-:W-:-:S05]  /*08e0*/  SHF.R.U32.HI R20, RZ, 0x3, R24 ;  /* 0x00000003ff147819 */ /* 0x001fca0000011618 */
[----:B------:R-:W-:Y:S02]  /*08f0*/  IMAD R21, R20, 0xc, R33 ;  /* 0x0000000c14157824 */ /* 0x000fe400078e0221 */
[----:B------:R-:W-:-:S05]  /*0900*/  VIADD R78, R78, 0x4 ;  /* 0x000000044e4e7836 */ /* 0x000fca0000000000 */
[----:B------:R-:W-:Y:S01]  /*0910*/  ISETP.NE.AND P0, PT, R78, RZ, PT ;  /* 0x000000ff4e00720c */ /* 0x000fe20003f05270 */
[C---:B------:R-:W-:Y:S02]  /*0920*/  IMAD R22, R20.reuse, UR9, RZ ;  /* 0x0000000914167c24 */ /* 0x040fe4000f8e02ff */
[C---:B------:R-:W-:Y:S02]  /*0930*/  IMAD R32, R20.reuse, 0x4, R32 ;  /* 0x0000000414207824 */ /* 0x040fe400078e0220 */
[C---:B------:R-:W-:Y:S02]  /*0940*/  IMAD R29, R20.reuse, 0x4, R29 ;  /* 0x00000004141d7824 */ /* 0x040fe400078e021d */
[C---:B------:R-:W-:Y:S02]  /*0950*/  IMAD R34, R20.reuse, 0x4, R34 ;  /* 0x0000000414227824 */ /* 0x040fe400078e0222 */
[C---:B------:R-:W-:Y:S02]  /*0960*/  IMAD R30, R20.reuse, 0x4, R30 ;  /* 0x00000004141e7824 */ /* 0x040fe400078e021e */
[----:B------:R-:W-:-:S02]  /*0970*/  IMAD R31, R20, 0x4, R31 ;  /* 0x00000004141f7824 */ /* 0x000fc400078e021f */
[C---:B------:R-:W-:Y:S02]  /*0980*/  IMAD R35, R22.reuse, 0x4, R35 ;  /* 0x0000000416237824 */ /* 0x040fe400078e0223 */
[C---:B------:R-:W-:Y:S02]  /*0990*/  IMAD R89, R22.reuse, 0x4, R89 ;  /* 0x0000000416597824 */ /* 0x040fe400078e0259 */
[C---:B------:R-:W-:Y:S02]  /*09a0*/  IMAD R91, R22.reuse, 0x4, R91 ;  /* 0x00000004165b7824 */ /* 0x040fe400078e025b */
[----:B------:R-:W-:Y:S01]  /*09b0*/  IMAD R93, R22, 0x4, R93 ;  /* 0x00000004165d7824 */ /* 0x000fe200078e025d */
[----:B--2---:R-:W-:Y:S04]  /*09c0*/  STS [R33], R80 ;  /* 0x0000005021007388 */ /* 0x004fe80000000800 */
[----:B-----5:R-:W-:Y:S04]  /*09d0*/  STS [R33+UR5], R82 ;  /* 0x0000005221007988 */ /* 0x020fe80008000805 */
[----:B------:R0:W-:Y:S04]  /*09e0*/  STS [R33+UR6], R84 ;  /* 0x0000005421007988 */ /* 0x0001e80008000806 */
[----:B----4-:R1:W-:Y:S01]  /*09f0*/  STS [R21], R86 ;  /* 0x0000005615007388 */ /* 0x0103e20000000800 */
[----:B0-----:R-:W-:Y:S01]  /*0a00*/  IMAD R33, R20, 0x10, R33 ;  /* 0x0000001014217824 */ /* 0x001fe200078e0221 */
[----:B------:R-:W-:Y:S06]  /*0a10*/  @P0 BRA `(.L_x_2) ;  /* 0xfffffffc00380947 */ /* 0x000fec000383ffff */
.L_x_1:
[----:B------:R-:W-:Y:S05]  /*0a20*/  @!P1 BRA `(.L_x_3) ;  /* 0x0000000000d09947 */ /* 0x000fea0003800000 */
[----:B------:R-:W0:Y:S01]  /*0a30*/  S2R R24, SR_TID.X ;  /* 0x0000000000187919 */ /* 0x000e220000002100 */
[----:B------:R-:W2:Y:S01]  /*0a40*/  LDCU.64 UR8, c[0x0][0x398] ;  /* 0x00007300ff0877ac */ /* 0x000ea20008000a00 */
[----:B------:R-:W-:Y:S01]  /*0a50*/  IMAD.MOV.U32 R23, RZ, RZ, RZ ;  /* 0x000000ffff177224 */ /* 0x000fe200078e00ff */
[----:B------:R-:W3:Y:S01]  /*0a60*/  S2R R20, SR_CTAID.Y ;  /* 0x0000000000147919 */ /* 0x000ee20000002600 */
[----:B0-----:R-:W-:Y:S02]  /*0a70*/  LOP3.LUT R22, R24, 0x7, RZ, 0xc0, !PT ;  /* 0x0000000718167812 */ /* 0x001fe400078ec0ff */
[----:B------:R-:W-:-:S03]  /*0a80*/  SHF.R.U32.HI R29, RZ, 0x3, R24 ;  /* 0x00000003ff1d7819 */ /* 0x000fc60000011618 */
[----:B------:R-:W-:Y:S02]  /*0a90*/  VIADD R22, R22, UR4 ;  /* 0x0000000416167c36 */ /* 0x000fe40008000000 */
[----:B---3--:R-:W-:-:S03]  /*0aa0*/  IMAD R27, R20, 0x40, R29 ;  /* 0x00000040141b7824 */ /* 0x008fc600078e021d */
[----:B--2---:R-:W-:Y:S01]  /*0ab0*/  ISETP.GE.AND P0, PT, R22, UR9, PT ;  /* 0x0000000916007c0c */ /* 0x004fe2000bf06270 */
[----:B------:R-:W-:-:S05]  /*0ac0*/  IMAD.IADD R27, R27, 0x1, R32 ;  /* 0x000000011b1b7824 */ /* 0x000fca00078e0220 */
[----:B------:R-:W-:-:S13]  /*0ad0*/  ISETP.GE.OR P1, PT, R27, UR8, P0 ;  /* 0x000000081b007c0c */ /* 0x000fda0008726670 */
[----:B-1----:R-:W0:Y:S01]  /*0ae0*/  @!P1 LDC.64 R20, c[0x0][0x380] ;  /* 0x0000e000ff149b82 */ /* 0x002e220000000a00 */
[----:B------:R-:W-:-:S04]  /*0af0*/  @!P1 IMAD R25, R27, UR9, R22 ;  /* 0x000000091b199c24 */ /* 0x000fc8000f8e0216 */
[----:B0-----:R-:W-:-:S05]  /*0b00*/  @!P1 IMAD.WIDE R20, R25, 0x4, R20 ;  /* 0x0000000419149825 */ /* 0x001fca00078e0214 */
[----:B------:R-:W2:Y:S01]  /*0b10*/  @!P1 LDG.E R23, desc[UR10][R20.64] ;  /* 0x0000000a14179981 */ /* 0x000ea2000c1e1900 */
[----:B------:R-:W0:Y:S01]  /*0b20*/  S2UR UR6, SR_CgaCtaId ;  /* 0x00000000000679c3 */ /* 0x000e220000008800 */
[----:B------:R-:W-:Y:S01]  /*0b30*/  IMAD.SHL.U32 R24, R24, 0x40, RZ ;  /* 0x0000004018187824 */ /* 0x000fe200078e00ff */
[----:B------:R-:W-:Y:S01]  /*0b40*/  UMOV UR5, 0x400 ;  /* 0x0000040000057882 */ /* 0x000fe20000000000 */
[----:B------:R-:W-:-:S03]  /*0b50*/  ISETP.NE.AND P1, PT, R28, 0x1, PT ;  /* 0x000000011c00780c */ /* 0x000fc60003f25270 */
[----:B------:R-:W-:-:S04]  /*0b60*/  LOP3.LUT R25, R24, 0x1c0, RZ, 0xc0, !PT ;  /* 0x000001c018197812 */ /* 0x000fc800078ec0ff */
[----:B------:R-:W-:Y:S01]  /*0b70*/  IADD3 R25, PT, PT, R32, R29, R25 ;  /* 0x0000001d20197210 */ /* 0x000fe20007ffe019 */
[----:B0-----:R-:W-:-:S06]  /*0b80*/  ULEA UR5, UR6, UR5, 0x18 ;  /* 0x0000000506057291 */ /* 0x001fcc000f8ec0ff */
[----:B------:R-:W-:-:S05]  /*0b90*/  LEA R24, R25, UR5, 0x2 ;  /* 0x0000000519187c11 */ /* 0x000fca000f8e10ff */
[----:B--2---:R0:W-:Y:S01]  /*0ba0*/  STS [R24], R23 ;  /* 0x0000001718007388 */ /* 0x0041e20000000800 */
[----:B------:R-:W-:Y:S05]  /*0bb0*/  @!P1 BRA `(.L_x_3) ;  /* 0x00000000006c9947 */ /* 0x000fea0003800000 */
[----:B------:R-:W1:Y:S01]  /*0bc0*/  LDCU UR5, c[0x0][0x360] ;  /* 0x00006c00ff0577ac */ /* 0x000e620008000800 */
[----:B------:R-:W2:Y:S01]  /*0bd0*/  LDC R26, c[0x0][0x360] ;  /* 0x0000d800ff1a7b82 */ /* 0x000ea20000000800 */
[----:B0-----:R-:W-:Y:S01]  /*0be0*/  IMAD.MOV.U32 R23, RZ, RZ, RZ ;  /* 0x000000ffff177224 */ /* 0x001fe200078e00ff */
[----:B--2---:R-:W-:-:S04]  /*0bf0*/  LEA.HI R27, R26, R27, RZ, 0x1d ;  /* 0x0000001b1a1b7211 */ /* 0x004fc800078fe8ff */
[----:B------:R-:W-:-:S13]  /*0c00*/  ISETP.GE.OR P0, PT, R27, UR8, P0 ;  /* 0x000000081b007c0c */ /* 0x000fda0008706670 */
[----:B------:R-:W0:Y:S01]  /*0c10*/  @!P0 LDC.64 R20, c[0x0][0x380] ;  /* 0x0000e000ff148b82 */ /* 0x000e220000000a00 */
[----:B------:R-:W-:-:S04]  /*0c20*/  @!P0 IMAD R25, R27, UR9, R22 ;  /* 0x000000091b198c24 */ /* 0x000fc8000f8e0216 */
[----:B0-----:R-:W-:-:S05]  /*0c30*/  @!P0 IMAD.WIDE R20, R25, 0x4, R20 ;  /* 0x0000000419148825 */ /* 0x001fca00078e0214 */
[----:B------:R-:W2:Y:S01]  /*0c40*/  @!P0 LDG.E R23, desc[UR10][R20.64] ;  /* 0x0000000a14178981 */ /* 0x000ea2000c1e1900 */
[----:B-1----:R-:W-:Y:S01]  /*0c50*/  USHF.R.U32.HI UR5, URZ, 0x1, UR5 ;  /* 0x00000001ff057899 */ /* 0x002fe20008011605 */
[----:B------:R-:W-:-:S03]  /*0c60*/  ISETP.NE.AND P0, PT, R28, 0x2, PT ;  /* 0x000000021c00780c */ /* 0x000fc60003f05270 */
[----:B------:R-:W-:-:S06]  /*0c70*/  ULOP3.LUT UR5, UR5, 0x7ffffffc, URZ, 0xc0, !UPT ;  /* 0x7ffffffc05057892 */ /* 0x000fcc000f8ec0ff */
[----:B------:R-:W-:-:S03]  /*0c80*/  VIADD R25, R24, UR5 ;  /* 0x0000000518197c36 */ /* 0x000fc60008000000 */
[----:B--2---:R2:W-:Y:S01]  /*0c90*/  STS [R24+UR5], R23 ;  /* 0x0000001718007988 */ /* 0x0045e20008000805 */
[----:B------:R-:W-:Y:S05]  /*0ca0*/  @!P0 BRA `(.L_x_3) ;  /* 0x0000000000308947 */ /* 0x000fea0003800000 */
[----:B--2---:R-:W-:Y:S01]  /*0cb0*/  LEA.HI R23, R26, R27, RZ, 0x1d ;  /* 0x0000001b1a177211 */ /* 0x004fe200078fe8ff */
[----:B------:R-:W-:Y:S01]  /*0cc0*/  BSSY.RECONVERGENT B0, `(.L_x_4) ;  /* 0x0000009000007945 */ /* 0x000fe20003800200 */
[----:B------:R-:W-:Y:S01]  /*0cd0*/  ISETP.GE.AND P0, PT, R22, UR9, PT ;  /* 0x0000000916007c0c */ /* 0x000fe2000bf06270 */
[----:B------:R-:W-:-:S03]  /*0ce0*/  IMAD.MOV.U32 R20, RZ, RZ, RZ ;  /* 0x000000ffff147224 */ /* 0x000fc600078e00ff */
[----:B------:R-:W-:-:S13]  /*0cf0*/  ISETP.GE.OR P0, PT, R23, UR8, P0 ;  /* 0x0000000817007c0c */ /* 0x000fda0008706670 */
[----:B------:R-:W-:Y:S05]  /*0d00*/  @P0 BRA `(.L_x_5) ;  /* 0x0000000000100947 */ /* 0x000fea0003800000 */
[----:B------:R-:W0:Y:S01]  /*0d10*/  LDC.64 R20, c[0x0][0x380] ;  /* 0x0000e000ff147b82 */ /* 0x000e220000000a00 */
[----:B------:R-:W-:-:S04]  /*0d20*/  IMAD R23, R23, UR9, R22 ;  /* 0x0000000917177c24 */ /* 0x000fc8000f8e0216 */
[----:B0-----:R-:W-:-:S06]  /*0d30*/  IMAD.WIDE R20, R23, 0x4, R20 ;  /* 0x0000000417147825 */ /* 0x001fcc00078e0214 */
[----:B------:R0:W5:Y:S02]  /*0d40*/  LDG.E R20, desc[UR10][R20.64] ;  /* 0x0000000a14147981 */ /* 0x000164000c1e1900 */
.L_x_5:
[----:B------:R-:W-:Y:S05]  /*0d50*/  BSYNC.RECONVERGENT B0 ;  /* 0x0000000000007941 */ /* 0x000fea0003800200 */
.L_x_4:
[----:B-----5:R3:W-:Y:S02]  /*0d60*/  STS [R25+UR5], R20 ;  /* 0x0000001419007988 */ /* 0x0207e40008000805 */
.L_x_3:
[C---:B------:R-:W-:Y:S01]  /*0d70*/  LOP3.LUT R31, R76.reuse, 0xffff, RZ, 0xc0, !PT ;  /* 0x0000ffff4c1f7812 */ /* 0x040fe200078ec0ff */
[----:B------:R-:W-:Y:S01]  /*0d80*/  UMOV UR5, URZ ;  /* 0x000000ff00057c82 */ /* 0x000fe20008000000 */
[----:B---3--:R-:W-:Y:S02]  /*0d90*/  LOP3.LUT R20, R76, 0xffff, RZ, 0xc0, !PT ;  /* 0x0000ffff4c147812 */ /* 0x008fe400078ec0ff */
[----:B------:R-:W-:-:S03]  /*0da0*/  ISETP.GE.U32.AND P0, PT, R31, 0x3, PT ;  /* 0x000000031f00780c */ /* 0x000fc60003f06070 */
[----:B------:R-:W-:-:S05]  /*0db0*/  VIADD R20, R20, 0x1 ;  /* 0x0000000114147836 */ /* 0x000fca0000000000 */
[----:B------:R-:W-:-:S05]  /*0dc0*/  LOP3.LUT P3, R28, R20, 0x3, RZ, 0xc0, !PT ;  /* 0x00000003141c7812 */ /* 0x000fca000786c0ff */
[----:B------:R-:W-:Y:S08]  /*0dd0*/  @!P0 BRA `(.L_x_6) ;  /* 0x0000000400648947 */ /* 0x000ff00003800000 */
[----:B------:R-:W3:Y:S01]  /*0de0*/  S2R R32, SR_TID.X ;  /* 0x0000000000207919 */ /* 0x000ee20000002100 */
[----:B------:R-:W4:Y:S01]  /*0df0*/  LDCU UR5, c[0x0][0x3a0] ;  /* 0x00007400ff0577ac */ /* 0x000f220008000800 */
[----:B------:R-:W-:Y:S01]  /*0e00*/  VIADD R31, R31, 0x1 ;  /* 0x000000011f1f7836 */ /* 0x000fe20000000000 */
[----:B------:R-:W5:Y:S01]  /*0e10*/  S2R R20, SR_CTAID.X ;  /* 0x0000000000147919 */ /* 0x000f620000002500 */
[----:B------:R-:W0:Y:S03]  /*0e20*/  LDCU UR12, c[0x0][0x39c] ;  /* 0x00007380ff0c77ac */ /* 0x000e260008000800 */
[----:B------:R-:W-:Y:S01]  /*0e30*/  LOP3.LUT R31, R31, 0x1fc, RZ, 0xc0, !PT ;  /* 0x000001fc1f1f7812 */ /* 0x000fe200078ec0ff */
[----:B------:R-:W0:Y:S01]  /*0e40*/  LDCU UR13, c[0x0][0x3a0] ;  /* 0x00007400ff0d77ac */ /* 0x000e220008000800 */
[----:B------:R-:W-:Y:S01]  /*0e50*/  UMOV UR6, URZ ;  /* 0x000000ff00067c82 */ /* 0x000fe20008000000 */
[----:B---3--:R-:W-:-:S02]  /*0e60*/  LOP3.LUT R29, R32, 0x3f, RZ, 0xc0, !PT ;  /* 0x0000003f201d7812 */ /* 0x008fc400078ec0ff */
[----:B------:R-:W-:-:S03]  /*0e70*/  LEA.HI R80, R32, UR4, RZ, 0x1a ;  /* 0x0000000420507c11 */ /* 0x000fc6000f8fd0ff */
[----:B-----5:R-:W-:-:S05]  /*0e80*/  IMAD R29, R20, 0x40, R29 ;  /* 0x00000040141d7824 */ /* 0x020fca00078e021d */
[----:B----4-:R-:W-:Y:S01]  /*0e90*/  ISETP.GE.AND P0, PT, R29, UR5, PT ;  /* 0x000000051d007c0c */ /* 0x010fe2000bf06270 */
[----:B0-----:R-:W-:-:S12]  /*0ea0*/  UMOV UR5, URZ ;  /* 0x000000ff00057c82 */ /* 0x001fd80008000000 */
.L_x_7:
[----:B-1----:R-:W0:Y:S01]  /*0eb0*/  S2R R78, SR_CTAID.X ;  /* 0x00000000004e7919 */ /* 0x002e220000002500 */
[----:B------:R-:W1:Y:S01]  /*0ec0*/  LDC R30, c[0x0][0x360] ;  /* 0x0000d800ff1e7b82 */ /* 0x000e620000000800 */
[----:B--2---:R-:W-:Y:S01]  /*0ed0*/  VIADD R23, R80, UR5 ;  /* 0x0000000550177c36 */ /* 0x004fe20008000000 */
[C---:B------:R-:W-:Y:S02]  /*0ee0*/  LEA.HI R34, R32.reuse, UR4, RZ, 0x1a ;  /* 0x0000000420227c11 */ /* 0x040fe4000f8fd0ff */
[----:B------:R-:W-:Y:S02]  /*0ef0*/  LOP3.LUT R35, R32, 0x3f, RZ, 0xc0, !PT ;  /* 0x0000003f20237812 */ /* 0x000fe400078ec0ff */
[----:B------:R-:W-:Y:S01]  /*0f00*/  ISETP.GE.OR P1, PT, R23, UR12, P0 ;  /* 0x0000000c17007c0c */ /* 0x000fe20008726670 */
[----:B------:R-:W-:-:S12]  /*0f10*/  VIADD R34, R34, UR5 ;  /* 0x0000000522227c36 */ /* 0x000fd80008000000 */
[----:B------:R-:W2:Y:S01]  /*0f20*/  @!P1 LDC.64 R26, c[0x0][0x388] ;  /* 0x0000e200ff1a9b82 */ /* 0x000ea20000000a00 */
[C---:B-1----:R-:W-:Y:S02]  /*0f30*/  LEA.HI R21, R30.reuse, R34, RZ, 0x1a ;  /* 0x000000221e157211 */ /* 0x042fe400078fd0ff */
[C---:B------:R-:W-:Y:S02]  /*0f40*/  LEA.HI R20, R30.reuse, R23, RZ, 0x1a ;  /* 0x000000171e147211 */ /* 0x040fe400078fd0ff */
[----:B------:R-:W-:Y:S01]  /*0f50*/  LEA.HI R21, R30, R21, RZ, 0x1a ;  /* 0x000000151e157211 */ /* 0x000fe200078fd0ff */
[C---:B0-----:R-:W-:Y:S02]  /*0f60*/  IMAD.SHL.U32 R33, R78.reuse, 0x40, RZ ;  /* 0x000000404e217824 */ /* 0x041fe400078e00ff */
[----:B------:R-:W-:-:S03]  /*0f70*/  @!P1 IMAD R29, R78, 0x40, R35 ;  /* 0x000000404e1d9824 */ /* 0x000fc600078e0223 */
[----:B------:R-:W-:Y:S01]  /*0f80*/  LOP3.LUT R33, R33, 0x3f, R32, 0xf8, !PT ;  /* 0x0000003f21217812 */ /* 0x000fe200078ef820 */
[----:B------:R-:W-:Y:S01]  /*0f90*/  @!P1 IMAD R89, R34, UR13, R29 ;  /* 0x0000000d22599c24 */ /* 0x000fe2000f8e021d */
[----:B------:R-:W-:Y:S02]  /*0fa0*/  ISETP.GE.AND P0, PT, R29, UR13, PT ;  /* 0x0000000d1d007c0c */ /* 0x000fe4000bf06270 */
[----:B------:R-:W-:Y:S02]  /*0fb0*/  ISETP.GE.AND P2, PT, R33, UR13, PT ;  /* 0x0000000d21007c0c */ /* 0x000fe4000bf46270 */
[----:B------:R-:W-:Y:S01]  /*0fc0*/  ISETP.GE.OR P4, PT, R20, UR12, P0 ;  /* 0x0000000c14007c0c */ /* 0x000fe20008786670 */
[----:B--2---:R-:W-:Y:S01]  /*0fd0*/  @!P1 IMAD.WIDE R26, R89, 0x4, R26 ;  /* 0x00000004591a9825 */ /* 0x004fe200078e021a */
[----:B------:R-:W-:-:S11]  /*0fe0*/  ISETP.GE.OR P5, PT, R21, UR12, P2 ;  /* 0x0000000c15007c0c */ /* 0x000fd600097a6670 */
[----:B------:R-:W0:Y:S01]  /*0ff0*/  @!P4 LDC R21, c[0x0][0x360] ;  /* 0x0000d800ff15cb82 */ /* 0x000e220000000800 */
[----:B------:R-:W-:-:S07]  /*1000*/  @!P4 IMAD R29, R78, 0x40, R35 ;  /* 0x000000404e1dc824 */ /* 0x000fce00078e0223 */
[----:B------:R-:W1:Y:S01]  /*1010*/  @!P5 LDC R93, c[0x0][0x360] ;  /* 0x0000d800ff5ddb82 */ /* 0x000e620000000800 */
[----:B------:R-:W2:Y:S07]  /*1020*/  LDCU UR9, c[0x0][0x360] ;  /* 0x00006c00ff0977ac */ /* 0x000eae0008000800 */
[----:B------:R-:W3:Y:S01]  /*1030*/  LDC R23, c[0x0][0x360] ;  /* 0x0000d800ff177b82 */ /* 0x000ee20000000800 */
[----:B0-----:R-:W-:-:S07]  /*1040*/  @!P4 LEA.HI R82, R21, R34, RZ, 0x1a ;  /* 0x000000221552c211 */ /* 0x001fce00078fd0ff */
[----:B------:R-:W0:Y:S01]  /*1050*/  @!P4 LDC.64 R24, c[0x0][0x388] ;  /* 0x0000e200ff18cb82 */ /* 0x000e220000000a00 */
[----:B------:R-:W-:Y:S02]  /*1060*/  @!P4 IMAD R91, R82, UR13, R29 ;  /* 0x0000000d525bcc24 */ /* 0x000fe4000f8e021d */
[----:B------:R-:W-:Y:S02]  /*1070*/  @!P5 IMAD R29, R78, 0x40, R35 ;  /* 0x000000404e1dd824 */ /* 0x000fe400078e0223 */
[----:B------:R-:W-:Y:S01]  /*1080*/  IMAD.MOV.U32 R78, RZ, RZ, RZ ;  /* 0x000000ffff4e7224 */ /* 0x000fe200078e00ff */
[-C--:B---3--:R-:W-:Y:S02]  /*1090*/  LEA.HI R20, R23, R34.reuse, RZ, 0x1a ;  /* 0x0000002217147211 */ /* 0x088fe400078fd0ff */
[----:B-1----:R-:W-:Y:S02]  /*10a0*/  @!P5 LEA.HI R34, R93, R34, RZ, 0x1a ;  /* 0x000000225d22d211 */ /* 0x002fe400078fd0ff */
[----:B------:R-:W-:-:S02]  /*10b0*/  LEA.HI R20, R23, R20, RZ, 0x1a ;  /* 0x0000001417147211 */ /* 0x000fc400078fd0ff */
[----:B------:R-:W-:Y:S02]  /*10c0*/  @!P5 LEA.HI R34, R93, R34, RZ, 0x1a ;  /* 0x000000225d22d211 */ /* 0x000fe400078fd0ff */
[----:B------:R-:W-:Y:S01]  /*10d0*/  LEA.HI R84, R23, R20, RZ, 0x1a ;  /* 0x0000001417547211 */ /* 0x000fe200078fd0ff */
[----:B0-----:R-:W-:Y:S01]  /*10e0*/  @!P4 IMAD.WIDE R24, R91, 0x4, R24 ;  /* 0x000000045b18c825 */ /* 0x001fe200078e0218 */
[----:B------:R-:W0:Y:S02]  /*10f0*/  @!P5 LDC.64 R22, c[0x0][0x388] ;  /* 0x0000e200ff16db82 */ /* 0x000e240000000a00 */
[C---:B------:R-:W-:Y:S02]  /*1100*/  ISETP.GE.OR P2, PT, R84.reuse, UR12, P2 ;  /* 0x0000000c54007c0c */ /* 0x040fe40009746670 */
[----:B------:R-:W3:Y:S11]  /*1110*/  @!P4 LDG.E R78, desc[UR10][R24.64] ;  /* 0x0000000a184ec981 */ /* 0x000ef6000c1e1900 */
[----:B------:R-:W1:Y:S01]  /*1120*/  @!P2 LDC.64 R20, c[0x0][0x388] ;  /* 0x0000e200ff14ab82 */ /* 0x000e620000000a00 */
[----:B------:R-:W-:-:S02]  /*1130*/  @!P2 IMAD R35, R84, UR13, R33 ;  /* 0x0000000d5423ac24 */ /* 0x000fc4000f8e0221 */
[----:B------:R-:W-:-:S04]  /*1140*/  @!P5 IMAD R33, R34, UR13, R29 ;  /* 0x0000000d2221dc24 */ /* 0x000fc8000f8e021d */
[----:B0-----:R-:W-:-:S04]  /*1150*/  @!P5 IMAD.WIDE R22, R33, 0x4, R22 ;  /* 0x000000042116d825 */ /* 0x001fc800078e0216 */
[----:B------:R-:W-:Y:S02]  /*1160*/  IMAD.MOV.U32 R33, RZ, RZ, RZ ;  /* 0x000000ffff217224 */ /* 0x000fe400078e00ff */
[----:B-1----:R-:W-:Y:S01]  /*1170*/  @!P2 IMAD.WIDE R20, R35, 0x4, R20 ;  /* 0x000000042314a825 */ /* 0x002fe200078e0214 */
[----:B------:R-:W-:-:S04]  /*1180*/  CS2R R34, SRZ ;  /* 0x0000000000227805 */ /* 0x000fc8000001ff00 */
[----:B------:R-:W4:Y:S04]  /*1190*/  @!P2 LDG.E R33, desc[UR10][R20.64] ;  /* 0x0000000a1421a981 */ /* 0x000f28000c1e1900 */
[----:B------:R0:W5:Y:S04]  /*11a0*/  @!P1 LDG.E R35, desc[UR10][R26.64] ;  /* 0x0000000a1a239981 */ /* 0x000168000c1e1900 */
[----:B------:R1:W4:Y:S01]  /*11b0*/  @!P5 LDG.E R34, desc[UR10][R22.64] ;  /* 0x0000000a1622d981 */ /* 0x000322000c1e1900 */
[----:B------:R-:W2:Y:S01]  /*11c0*/  S2UR UR8, SR_CgaCtaId ;  /* 0x00000000000879c3 */ /* 0x000ea20000008800 */
[----:B------:R-:W-:Y:S01]  /*11d0*/  IMAD.SHL.U32 R82, R32, 0x4, RZ ;  /* 0x0000000420527824 */ /* 0x000fe200078e00ff */
[----:B------:R-:W-:-:S02]  /*11e0*/  UMOV UR7, 0x400 ;  /* 0x0000040000077882 */ /* 0x000fc40000000000 */
[----:B------:R-:W-:Y:S01]  /*11f0*/  UIADD3 UR7, UPT, UPT, UR7, 0x800, URZ ;  /* 0x0000080007077890 */ /* 0x000fe2000fffe0ff */
[----:B------:R-:W-:Y:S02]  /*1200*/  LEA.HI R32, R32, UR5, RZ, 0x1a ;  /* 0x0000000520207c11 */ /* 0x000fe4000f8fd0ff */
[----:B0-----:R-:W-:Y:S01]  /*1210*/  LOP3.LUT R27, R82, 0xfc, RZ, 0xc0, !PT ;  /* 0x000000fc521b7812 */ /* 0x001fe200078ec0ff */
[----:B------:R-:W-:Y:S01]  /*1220*/  IMAD.SHL.U32 R30, R30, 0x4, RZ ;  /* 0x000000041e1e7824 */ /* 0x000fe200078e00ff */
[----:B------:R-:W-:-:S03]  /*1230*/  UIADD3 UR6, UPT, UPT, UR6, 0x4, URZ ;  /* 0x0000000406067890 */ /* 0x000fc6000fffe0ff */
[----:B------:R-:W-:Y:S02]  /*1240*/  IMAD R20, R32, 0x100, R27 ;  /* 0x0000010020147824 */ /* 0x000fe400078e021b */
[----:B------:R-:W0:Y:S01]  /*1250*/  S2R R32, SR_TID.X ;  /* 0x0000000000207919 */ /* 0x000e220000002100 */
[----:B------:R-:W-:Y:S01]  /*1260*/  LOP3.LUT R21, R30, 0x1f00, RZ, 0xc0, !PT ;  /* 0x00001f001e157812 */ /* 0x000fe200078ec0ff */
[----:B--2---:R-:W-:Y:S02]  /*1270*/  ULEA UR7, UR8, UR7, 0x18 ;  /* 0x0000000708077291 */ /* 0x004fe4000f8ec0ff */
[----:B------:R-:W-:-:S04]  /*1280*/  USHF.L.U32 UR8, UR9, 0x2, URZ ;  /* 0x0000000209087899 */ /* 0x000fc800080006ff */
[----:B------:R-:W-:Y:S01]  /*1290*/  ULOP3.LUT UR8, UR8, 0x1f00, URZ, 0xc0, !UPT ;  /* 0x00001f0008087892 */ /* 0x000fe2000f8ec0ff */
[----:B-1----:R-:W-:Y:S01]  /*12a0*/  IMAD.U32 R23, RZ, RZ, UR7 ;  /* 0x00000007ff177e24 */ /* 0x002fe2000f8e00ff */
[----:B------:R-:W-:Y:S02]  /*12b0*/  ISETP.NE.AND P1, PT, R31, UR6, PT ;  /* 0x000000061f007c0c */ /* 0x000fe4000bf25270 */
[--C-:B------:R-:W-:Y:S02]  /*12c0*/  IADD3 R21, PT, PT, R21, UR7, R20.reuse ;  /* 0x0000000715157c10 */ /* 0x100fe4000fffe014 */
[----:B------:R-:W-:-:S05]  /*12d0*/  IADD3 R23, PT, PT, R23, UR8, R20 ;  /* 0x0000000817177c10 */ /* 0x000fca000fffe014 */
[----:B------:R-:W-:Y:S01]  /*12e0*/  VIADD R22, R23, UR8 ;  /* 0x0000000817167c36 */ /* 0x000fe20008000000 */
[----:B-----5:R1:W-:Y:S01]  /*12f0*/  STS [R20+UR7], R35 ;  /* 0x0000002314007988 */ /* 0x0203e20008000807 */
[----:B------:R-:W-:-:S04]  /*1300*/  USHF.R.U32.HI UR7, URZ, 0x4, UR9 ;  /* 0x00000004ff077899 */ /* 0x000fc80008011609 */
[----:B------:R-:W-:Y:S01]  /*1310*/  ULOP3.LUT UR7, UR7, 0xffffffc, URZ, 0xc0, !UPT ;  /* 0x0ffffffc07077892 */ /* 0x000fe2000f8ec0ff */
[----:B---3--:R1:W-:Y:S03]  /*1320*/  STS [R21], R78 ;  /* 0x0000004e15007388 */ /* 0x0083e60000000800 */
[----:B------:R-:W-:Y:S01]  /*1330*/  UIADD3 UR5, UPT, UPT, UR7, UR5, URZ ;  /* 0x0000000507057290 */ /* 0x000fe2000fffe0ff */
[----:B----4-:R1:W-:Y:S04]  /*1340*/  STS [R23+UR8], R34 ;  /* 0x0000002217007988 */ /* 0x0103e80008000808 */
[----:B------:R1:W-:Y:S01]  /*1350*/  STS [R22+UR8], R33 ;  /* 0x0000002116007988 */ /* 0x0003e20008000808 */
[----:B0-----:R-:W-:Y:S06]  /*1360*/  @P1 BRA `(.L_x_7) ;  /* 0xfffffff800d01947 */ /* 0x001fec000383ffff */
.L_x_6:
[----:B------:R-:W-:Y:S05]  /*1370*/  @!P3 BRA `(.L_x_8) ;  /* 0x0000000000dcb947 */ /* 0x000fea0003800000 */
[----:B------:R-:W3:Y:S01]  /*1380*/  S2R R29, SR_CTAID.X ;  /* 0x00000000001d7919 */ /* 0x000ee20000002500 */
[----:B------:R-:W4:Y:S01]  /*1390*/  LDCU UR8, c[0x0][0x3a0] ;  /* 0x00007400ff0877ac */ /* 0x000f220008000800 */
[----:B012---:R-:W-:Y:S01]  /*13a0*/  IMAD.MOV.U32 R23, RZ, RZ, RZ ;  /* 0x000000ffff177224 */ /* 0x007fe200078e00ff */
[----:B------:R-:W0:Y:S01]  /*13b0*/  S2R R31, SR_TID.X ;  /* 0x00000000001f7919 */ /* 0x000e220000002100 */
[----:B------:R-:W1:Y:S01]  /*13c0*/  LDCU UR9, c[0x0][0x39c] ;  /* 0x00007380ff0977ac */ /* 0x000e620008000800 */
[----:B---3--:R-:W-:Y:S01]  /*13d0*/  IMAD.SHL.U32 R22, R29, 0x40, RZ ;  /* 0x000000401d167824 */ /* 0x008fe200078e00ff */
[----:B0-----:R-:W-:-:S04]  /*13e0*/  LEA.HI R27, R31, UR4, RZ, 0x1a ;  /* 0x000000041f1b7c11 */ /* 0x001fc8000f8fd0ff */
[----:B------:R-:W-:Y:S01]  /*13f0*/  LOP3.LUT R22, R22, 0x3f, R31, 0xf8, !PT ;  /* 0x0000003f16167812 */ /* 0x000fe200078ef81f */
[----:B------:R-:W-:-:S03]  /*1400*/  VIADD R27, R27, UR5 ;  /* 0x000000051b1b7c36 */ /* 0x000fc60008000000 */
[----:B----4-:R-:W-:-:S04]  /*1410*/  ISETP.GE.AND P0, PT, R22, UR8, PT ;  /* 0x0000000816007c0c */ /* 0x010fc8000bf06270 */
[----:B-1----:R-:W-:-:S13]  /*1420*/  ISETP.GE.OR P1, PT, R27, UR9, P0 ;  /* 0x000000091b007c0c */ /* 0x002fda0008726670 */
[----:B------:R-:W0:Y:S01]  /*1430*/  @!P1 LDC.64 R20, c[0x0][0x388] ;  /* 0x0000e200ff149b82 */ /* 0x000e220000000a00 */
[----:B------:R-:W-:-:S04]  /*1440*/  @!P1 IMAD R25, R27, UR8, R22 ;  /* 0x000000081b199c24 */ /* 0x000fc8000f8e0216 */
[----:B0-----:R-:W-:-:S05]  /*1450*/  @!P1 IMAD.WIDE R20, R25, 0x4, R20 ;  /* 0x0000000419149825 */ /* 0x001fca00078e0214 */
[----:B------:R-:W2:Y:S01]  /*1460*/  @!P1 LDG.E R23, desc[UR10][R20.64] ;  /* 0x0000000a14179981 */ /* 0x000ea2000c1e1900 */
[----:B------:R-:W0:Y:S01]  /*1470*/  S2UR UR7, SR_CgaCtaId ;  /* 0x00000000000779c3 */ /* 0x000e220000008800 */
[----:B------:R-:W-:Y:S01]  /*1480*/  UMOV UR6, 0x400 ;  /* 0x0000040000067882 */ /* 0x000fe20000000000 */
[C---:B------:R-:W-:Y:S01]  /*1490*/  IMAD.SHL.U32 R25, R31.reuse, 0x4, RZ ;  /* 0x000000041f197824 */ /* 0x040fe200078e00ff */
[----:B------:R-:W-:Y:S01]  /*14a0*/  UIADD3 UR6, UPT, UPT, UR6, 0x800, URZ ;  /* 0x0000080006067890 */ /* 0x000fe2000fffe0ff */
[----:B------:R-:W-:Y:S02]  /*14b0*/  ISETP.NE.AND P1, PT, R28, 0x1, PT ;  /* 0x000000011c00780c */ /* 0x000fe40003f25270 */
[----:B------:R-:W-:Y:S02]  /*14c0*/  LEA.HI R24, R31, UR5, RZ, 0x1a ;  /* 0x000000051f187c11 */ /* 0x000fe4000f8fd0ff */
[----:B------:R-:W-:-:S05]  /*14d0*/  LOP3.LUT R25, R25, 0xfc, RZ, 0xc0, !PT ;  /* 0x000000fc19197812 */ /* 0x000fca00078ec0ff */
[----:B------:R-:W-:Y:S01]  /*14e0*/  IMAD R24, R24, 0x100, R25 ;  /* 0x0000010018187824 */ /* 0x000fe200078e0219 */
[----:B0-----:R-:W-:-:S06]  /*14f0*/  ULEA UR6, UR7, UR6, 0x18 ;  /* 0x0000000607067291 */ /* 0x001fcc000f8ec0ff */
[----:B------:R-:W-:-:S03]  /*1500*/  VIADD R26, R24, UR6 ;  /* 0x00000006181a7c36 */ /* 0x000fc60008000000 */
[----:B--2---:R3:W-:Y:S01]  /*1510*/  STS [R24+UR6], R23 ;  /* 0x0000001718007988 */ /* 0x0047e20008000806 */
[----:B------:R-:W-:Y:S05]  /*1520*/  @!P1 BRA `(.L_x_8) ;  /* 0x0000000000709947 */ /* 0x000fea0003800000 */
[----:B------:R-:W0:Y:S01]  /*1530*/  LDCU UR5, c[0x0][0x360] ;  /* 0x00006c00ff0577ac */ /* 0x000e220008000800 */
[----:B------:R-:W1:Y:S01]  /*1540*/  LDC R30, c[0x0][0x360] ;  /* 0x0000d800ff1e7b82 */ /* 0x000e620000000800 */
[----:B---3--:R-:W-:Y:S01]  /*1550*/  LOP3.LUT R24, R31, 0x3f, RZ, 0xc0, !PT ;  /* 0x0000003f1f187812 */ /* 0x008fe200078ec0ff */
[----:B------:R-:W-:Y:S01]  /*1560*/  IMAD.MOV.U32 R23, RZ, RZ, RZ ;  /* 0x000000ffff177224 */ /* 0x000fe200078e00ff */
[----:B-1----:R-:W-:-:S04]  /*1570*/  LEA.HI R27, R30, R27, RZ, 0x1a ;  /* 0x0000001b1e1b7211 */ /* 0x002fc800078fd0ff */
[----:B------:R-:W-:-:S13]  /*1580*/  ISETP.GE.OR P1, PT, R27, UR9, P0 ;  /* 0x000000091b007c0c */ /* 0x000fda0008726670 */
[----:B------:R-:W1:Y:S01]  /*1590*/  @!P1 LDC.64 R20, c[0x0][0x388] ;  /* 0x0000e200ff149b82 */ /* 0x000e620000000a00 */
[----:B------:R-:W-:-:S04]  /*15a0*/  @!P1 IMAD R24, R29, 0x40, R24 ;  /* 0x000000401d189824 */ /* 0x000fc800078e0218 */
[----:B------:R-:W-:-:S04]  /*15b0*/  @!P1 IMAD R25, R27, UR8, R24 ;  /* 0x000000081b199c24 */ /* 0x000fc8000f8e0218 */
[----:B-1----:R-:W-:-:S05]  /*15c0*/  @!P1 IMAD.WIDE R20, R25, 0x4, R20 ;  /* 0x0000000419149825 */ /* 0x002fca00078e0214 */
[----:B------:R-:W2:Y:S01]  /*15d0*/  @!P1 LDG.E R23, desc[UR10][R20.64] ;  /* 0x0000000a14179981 */ /* 0x000ea2000c1e1900 */
[----:B0-----:R-:W-:Y:S01]  /*15e0*/  USHF.L.U32 UR5, UR5, 0x2, URZ ;  /* 0x0000000205057899 */ /* 0x001fe200080006ff */
[----:B------:R-:W-:-:S03]  /*15f0*/  ISETP.NE.AND P1, PT, R28, 0x2, PT ;  /* 0x000000021c00780c */ /* 0x000fc60003f25270 */
[----:B------:R-:W-:-:S06]  /*1600*/  ULOP3.LUT UR5, UR5, 0x1f00, URZ, 0xc0, !UPT ;  /* 0x00001f0005057892 */ /* 0x000fcc000f8ec0ff */
[----:B------:R-:W-:-:S03]  /*1610*/  VIADD R25, R26, UR5 ;  /* 0x000000051a197c36 */ /* 0x000fc60008000000 */
[----:B--2---:R4:W-:Y:S01]  /*1620*/  STS [R26+UR5], R23 ;  /* 0x000000171a007988 */ /* 0x0049e20008000805 */
[----:B------:R-:W-:Y:S05]  /*1630*/  @!P1 BRA `(.L_x_8) ;  /* 0x00000000002c9947 */ /* 0x000fea0003800000 */
[----:B----4-:R-:W-:Y:S01]  /*1640*/  LEA.HI R23, R30, R27, RZ, 0x1a ;  /* 0x0000001b1e177211 */ /* 0x010fe200078fd0ff */
[----:B------:R-:W-:Y:S01]  /*1650*/  BSSY.RECONVERGENT B0, `(.L_x_9) ;  /* 0x0000008000007945 */ /* 0x000fe20003800200 */
[----:B------:R-:W-:Y:S02]  /*1660*/  IMAD.MOV.U32 R20, RZ, RZ, RZ ;  /* 0x000000ffff147224 */ /* 0x000fe400078e00ff */
[----:B------:R-:W-:-:S13]  /*1670*/  ISETP.GE.OR P0, PT, R23, UR9, P0 ;  /* 0x0000000917007c0c */ /* 0x000fda0008706670 */
[----:B------:R-:W-:Y:S05]  /*1680*/  @P0 BRA `(.L_x_10) ;  /* 0x0000000000100947 */ /* 0x000fea0003800000 */
[----:B------:R-:W0:Y:S01]  /*1690*/  LDC.64 R20, c[0x0][0x388] ;  /* 0x0000e200ff147b82 */ /* 0x000e220000000a00 */
[----:B------:R-:W-:-:S04]  /*16a0*/  IMAD R23, R23, UR8, R22 ;  /* 0x0000000817177c24 */ /* 0x000fc8000f8e0216 */
[----:B0-----:R-:W-:-:S06]  /*16b0*/  IMAD.WIDE R20, R23, 0x4, R20 ;  /* 0x0000000417147825 */ /* 0x001fcc00078e0214 */
[----:B------:R0:W5:Y:S02]  /*16c0*/  LDG.E R20, desc[UR10][R20.64] ;  /* 0x0000000a14147981 */ /* 0x000164000c1e1900 */
.L_x_10:
[----:B------:R-:W-:Y:S05]  /*16d0*/  BSYNC.RECONVERGENT B0 ;  /* 0x0000000000007941 */ /* 0x000fea0003800200 */
.L_x_9:
[----:B-----5:R1:W-:Y:S02]  /*16e0*/  STS [R25+UR5], R20 ;  /* 0x0000001419007988 */ /* 0x0203e40008000805 */
.L_x_8:
[----:B------:R-:W5:Y:S01]  /*16f0*/  S2R R89, SR_TID.X ;  /* 0x0000000000597919 */ /* 0x000f620000002100 */
[----:B------:R-:W2:Y:S01]  /*1700*/  S2UR UR6, SR_CgaCtaId ;  /* 0x00000000000679c3 */ /* 0x000ea20000008800 */
[----:B------:R-:W-:Y:S01]  /*1710*/  UMOV UR5, 0x400 ;  /* 0x0000040000057882 */ /* 0x000fe20000000000 */
[----:B-1----:R-:W-:-:S06]  /*1720*/  IMAD.MOV.U32 R78, RZ, RZ, RZ ;  /* 0x000000ffff4e7224 */ /* 0x002fcc00078e00ff */
[----:B------:R-:W-:Y:S01]  /*1730*/  BAR.SYNC.DEFER_BLOCKING 0x0 ;  /* 0x0000000000007b1d */ /* 0x000fe20000010000 */
[----:B------:R-:W-:Y:S02]  /*1740*/  UIADD3 UR7, UPT, UPT, UR5, 0x800, URZ ;  /* 0x0000080005077890 */ /* 0x000fe4000fffe0ff */
[----:B--2---:R-:W-:Y:S02]  /*1750*/  ULEA UR5, UR6, UR5, 0x18 ;  /* 0x0000000506057291 */ /* 0x004fe4000f8ec0ff */
[----:B------:R-:W-:Y:S01]  /*1760*/  ULEA UR7, UR6, UR7, 0x18 ;  /* 0x0000000706077291 */ /* 0x000fe2000f8ec0ff */
[C---:B-----5:R-:W-:Y:S01]  /*1770*/  IMAD.SHL.U32 R20, R89.reuse, 0x20, RZ ;  /* 0x0000002059147824 */ /* 0x060fe200078e00ff */
[----:B------:R-:W-:-:S04]  /*1780*/  LOP3.LUT R89, R89, 0x3f8, RZ, 0xc0, !PT ;  /* 0x000003f859597812 */ /* 0x000fc800078ec0ff */
[----:B------:R-:W-:-:S07]  /*1790*/  LOP3.LUT R91, R20, 0xe0, RZ, 0xc0, !PT ;  /* 0x000000e0145b7812 */ /* 0x000fce00078ec0ff */
.L_x_11:
[C---:B------:R-:W-:Y:S02]  /*17a0*/  IMAD R20, R78.reuse, 0x40, R89 ;  /* 0x000000404e147824 */ /* 0x040fe400078e0259 */
[C---:B------:R-:W-:Y:S02]  /*17b0*/  IMAD R82, R78.reuse, 0x100, R91 ;  /* 0x000001004e527824 */ /* 0x040fe400078e025b */
[----:B------:R-:W-:Y:S01]  /*17c0*/  VIADD R78, R78, 0x1 ;  /* 0x000000014e4e7836 */ /* 0x000fe20000000000 */
[----:B------:R-:W-:Y:S02]  /*17d0*/  LEA R80, R20, UR5, 0x2 ;  /* 0x0000000514507c11 */ /* 0x000fe4000f8e10ff */
[----:B0--34-:R-:W-:Y:S02]  /*17e0*/  LDS.128 R20, [R82+UR7] ;  /* 0x0000000752147984 */ /* 0x019fe40008000c00 */
[----:B------:R-:W-:Y:S02]  /*17f0*/  ISETP.NE.AND P0, PT, R78, 0x8, PT ;  /* 0x000000084e00780c */ /* 0x000fe40003f05270 */
[----:B------:R-:W0:Y:S04]  /*1800*/  LDS.128 R24, [R80] ;  /* 0x0000000050187984 */ /* 0x000e280000000c00 */
[----:B------:R-:W1:Y:S04]  /*1810*/  LDS.128 R28, [R80+0x10] ;  /* 0x00001000501c7984 */ /* 0x000e680000000c00 */
[----:B------:R-:W2:Y:S01]  /*1820*/  LDS.128 R32, [R82+UR7+0x10] ;  /* 0x0000100752207984 */ /* 0x000ea20008000c00 */
[----:B0-----:R-:W-:Y:S01]  /*1830*/  FFMA R69, R24, R20, R69 ;  /* 0x0000001418457223 */ /* 0x001fe20000000045 */
[C---:B------:R-:W-:Y:S01]  /*1840*/  FFMA R57, R20.reuse, R25, R57 ;  /* 0x0000001914397223 */ /* 0x040fe20000000039 */
[C---:B------:R-:W-:Y:S01]  /*1850*/  FFMA R51, R20.reuse, R26, R51 ;  /* 0x0000001a14337223 */ /* 0x040fe20000000033 */
[----:B------:R-:W-:Y:S01]  /*1860*/  FFMA R42, R20, R27, R42 ;  /* 0x0000001b142a7223 */ /* 0x000fe2000000002a */
[----:B-1----:R-:W-:Y:S01]  /*1870*/  FFMA R17, R28, R20, R17 ;  /* 0x000000141c117223 */ /* 0x002fe20000000011 */
[C---:B------:R-:W-:Y:S01]  /*1880*/  FFMA R10, R20.reuse, R29, R10 ;  /* 0x0000001d140a7223 */ /* 0x040fe2000000000a */
[C---:B------:R-:W-:Y:S01]  /*1890*/  FFMA R71, R20.reuse, R30, R71 ;  /* 0x0000001e14477223 */ /* 0x040fe20000000047 */
[----:B------:R-:W-:Y:S01]  /*18a0*/  FFMA R62, R20, R31, R62 ;  /* 0x0000001f143e7223 */ /* 0x000fe2000000003e */
[-C--:B------:R-:W-:Y:S01]  /*18b0*/  FFMA R67, R24, R21.reuse, R67 ;  /* 0x0000001518437223 */ /* 0x080fe20000000043 */
[-C--:B------:R-:W-:Y:S01]  /*18c0*/  FFMA R54, R25, R21.reuse, R54 ;  /* 0x0000001519367223 */ /* 0x080fe20000000036 */
[-C--:B------:R-:W-:Y:S01]  /*18d0*/  FFMA R49, R26, R21.reuse, R49 ;  /* 0x000000151a317223 */ /* 0x080fe20000000031 */
[-C--:B------:R-:W-:Y:S01]  /*18e0*/  FFMA R40, R27, R21.reuse, R40 ;  /* 0x000000151b287223 */ /* 0x080fe20000000028 */
[-C--:B------:R-:W-:Y:S01]  /*18f0*/  FFMA R15, R28, R21.reuse, R15 ;  /* 0x000000151c0f7223 */ /* 0x080fe2000000000f */
[-C--:B------:R-:W-:Y:S01]  /*1900*/  FFMA R8, R29, R21.reuse, R8 ;  /* 0x000000151d087223 */ /* 0x080fe20000000008 */
[-C--:B------:R-:W-:Y:S01]  /*1910*/  FFMA R73, R30, R21.reuse, R73 ;  /* 0x000000151e497223 */ /* 0x080fe20000000049 */
        /* <DEDUP_REMOVED lines=17> */
[C---:B--2---:R-:W-:Y:S01]  /*1a30*/  FFMA R61, R24.reuse, R32, R61 ;  /* 0x00000020183d7223 */ /* 0x044fe2000000003d */
[C---:B------:R-:W-:Y:S01]  /*1a40*/  FFMA R58, R24.reuse, R33, R58 ;  /* 0x00000021183a7223 */ /* 0x040fe2000000003a */
[CC--:B------:R-:W-:Y:S01]  /*1a50*/  FFMA R59, R24.reuse, R34.reuse, R59 ;  /* 0x00000022183b7223 */ /* 0x0c0fe2000000003b */
[----:B------:R-:W-:Y:S01]  /*1a60*/  FFMA R56, R24, R35, R56 ;  /* 0x0000002318387223 */ /* 0x000fe20000000038 */
[C---:B------:R-:W-:Y:S01]  /*1a70*/  FFMA R55, R32.reuse, R25, R55 ;  /* 0x0000001920377223 */ /* 0x040fe20000000037 */
[C---:B------:R-:W-:Y:S01]  /*1a80*/  FFMA R48, R25.reuse, R33, R48 ;  /* 0x0000002119307223 */ /* 0x040fe20000000030 */
[C---:B------:R-:W-:Y:S01]  /*1a90*/  FFMA R53, R25.reuse, R34, R53 ;  /* 0x0000002219357223 */ /* 0x040fe20000000035 */
[----:B------:R-:W-:Y:S01]  /*1aa0*/  FFMA R46, R25, R35, R46 ;  /* 0x00000023192e7223 */ /* 0x000fe2000000002e */
[----:B------:R-:W-:Y:S01]  /*1ab0*/  FFMA R43, R32, R26, R43 ;  /* 0x0000001a202b7223 */ /* 0x000fe2000000002b */
[C---:B------:R-:W-:Y:S01]  /*1ac0*/  FFMA R41, R26.reuse, R33, R41 ;  /* 0x000000211a297223 */ /* 0x040fe20000000029 */
[CC--:B------:R-:W-:Y:S01]  /*1ad0*/  FFMA R39, R26.reuse, R34.reuse, R39 ;  /* 0x000000221a277223 */ /* 0x0c0fe20000000027 */
[----:B------:R-:W-:Y:S01]  /*1ae0*/  FFMA R44, R26, R35, R44 ;  /* 0x000000231a2c7223 */ /* 0x000fe2000000002c */
[----:B------:R-:W-:Y:S01]  /*1af0*/  FFMA R37, R32, R27, R37 ;  /* 0x0000001b20257223 */ /* 0x000fe20000000025 */
[C---:B------:R-:W-:Y:S01]  /*1b00*/  FFMA R18, R27.reuse, R33, R18 ;  /* 0x000000211b127223 */ /* 0x040fe20000000012 */
[C---:B------:R-:W-:Y:S01]  /*1b10*/  FFMA R19, R27.reuse, R34, R19 ;  /* 0x000000221b137223 */ /* 0x040fe20000000013 */
[----:B------:R-:W-:Y:S01]  /*1b20*/  FFMA R16, R27, R35, R16 ;  /* 0x000000231b107223 */ /* 0x000fe20000000010 */
[C---:B------:R-:W-:Y:S01]  /*1b30*/  FFMA R9, R28.reuse, R32, R9 ;  /* 0x000000201c097223 */ /* 0x040fe20000000009 */
        /* <DEDUP_REMOVED lines=15> */
[----:B------:R-:W-:Y:S06]  /*1c30*/  @P0 BRA `(.L_x_11) ;  /* 0xfffffff800d80947 */ /* 0x000fec000383ffff */
[----:B------:R-:W0:Y:S01]  /*1c40*/  LDCU UR5, c[0x0][0x39c] ;  /* 0x00007380ff0577ac */ /* 0x000e220008000800 */
[----:B------:R-:W-:-:S04]  /*1c50*/  UIADD3 UR4, UPT, UPT, UR4, 0x8, URZ ;  /* 0x0000000804047890 */ /* 0x000fc8000fffe0ff */
[----:B0-----:R-:W-:Y:S01]  /*1c60*/  UISETP.GE.U32.AND UP0, UPT, UR4, UR5, UPT ;  /* 0x000000050400728c */ /* 0x001fe2000bf06070 */
[----:B------:R-:W-:Y:S08]  /*1c70*/  BAR.SYNC.DEFER_BLOCKING 0x0 ;  /* 0x0000000000007b1d */ /* 0x000ff00000010000 */
[----:B------:R-:W-:Y:S05]  /*1c80*/  BRA.U !UP0, `(.L_x_12) ;  /* 0xffffffe508f47547 */ /* 0x000fea000b83ffff */
.L_x_0:
[----:B------:R-:W2:Y:S01]  /*1c90*/  S2R R21, SR_TID.X ;  /* 0x0000000000157919 */ /* 0x000ea20000002100 */
[----:B-1----:R-:W1:Y:S01]  /*1ca0*/  LDCU UR5, c[0x0][0x3a0] ;  /* 0x00007400ff0577ac */ /* 0x002e620008000800 */
[----:B------:R-:W3:Y:S01]  /*1cb0*/  S2R R25, SR_CTAID.X ;  /* 0x0000000000197919 */ /* 0x000ee20000002500 */
[----:B------:R-:W4:Y:S01]  /*1cc0*/  LDCU UR8, c[0x0][0x398] ;  /* 0x00007300ff0877ac */ /* 0x000f220008000800 */
[----:B------:R-:W5:Y:S01]  /*1cd0*/  S2R R23, SR_CTAID.Y ;  /* 0x0000000000177919 */ /* 0x000f620000002600 */
[----:B------:R-:W0:Y:S01]  /*1ce0*/  LDCU.64 UR6, c[0x0][0x390] ;  /* 0x00007200ff0677ac */ /* 0x000e220008000a00 */
[C---:B--2---:R-:W-:Y:S01]  /*1cf0*/  IMAD.SHL.U32 R20, R21.reuse, 0x8, RZ ;  /* 0x0000000815147824 */ /* 0x044fe200078e00ff */
[----:B------:R-:W-:-:S04]  /*1d00*/  LOP3.LUT R78, R21, 0x3f8, RZ, 0xc0, !PT ;  /* 0x000003f8154e7812 */ /* 0x000fc800078ec0ff */
[----:B------:R-:W-:Y:S01]  /*1d10*/  LOP3.LUT R20, R20, 0x38, RZ, 0xc0, !PT ;  /* 0x0000003814147812 */ /* 0x000fe200078ec0ff */
[----:B-----5:R-:W-:-:S04]  /*1d20*/  IMAD R78, R23, 0x40, R78 ;  /* 0x00000040174e7824 */ /* 0x020fc800078e024e */
[----:B---3--:R-:W-:Y:S02]  /*1d30*/  IMAD R74, R25, 0x40, R20 ;  /* 0x00000040194a7824 */ /* 0x008fe400078e0214 */
[----:B-1----:R-:W-:Y:S02]  /*1d40*/  IMAD R91, R78, UR5, RZ ;  /* 0x000000054e5b7c24 */ /* 0x002fe4000f8e02ff */
[C---:B------:R-:W-:Y:S01]  /*1d50*/  VIADD R25, R74.reuse, 0x2 ;  /* 0x000000024a197836 */ /* 0x040fe20000000000 */
[C---:B------:R-:W-:Y:S01]  /*1d60*/  ISETP.GE.AND P1, PT, R74.reuse, UR5, PT ;  /* 0x000000054a007c0c */ /* 0x040fe2000bf26270 */
[----:B------:R-:W-:Y:S01]  /*1d70*/  VIADD R20, R74, 0x1 ;  /* 0x000000014a147836 */ /* 0x000fe20000000000 */
[----:B------:R-:W-:Y:S02]  /*1d80*/  SHF.R.S32.HI R80, RZ, 0x1f, R74 ;  /* 0x0000001fff507819 */ /* 0x000fe4000001144a */
[----:B----4-:R-:W-:Y:S02]  /*1d90*/  ISETP.LT.AND P1, PT, R78, UR8, !P1 ;  /* 0x000000084e007c0c */ /* 0x010fe4000cf21270 */
[----:B------:R-:W-:Y:S01]  /*1da0*/  ISETP.GE.AND P0, PT, R25, UR5, PT ;  /* 0x0000000519007c0c */ /* 0x000fe2000bf06270 */
[----:B------:R-:W-:Y:S01]  /*1db0*/  VIADD R25, R74, 0x3 ;  /* 0x000000034a197836 */ /* 0x000fe20000000000 */
[----:B------:R-:W-:-:S02]  /*1dc0*/  ISETP.GE.AND P3, PT, R20, UR5, PT ;  /* 0x0000000514007c0c */ /* 0x000fc4000bf66270 */
[----:B------:R-:W-:Y:S02]  /*1dd0*/  IADD3 R24, P2, PT, R74, R91, RZ ;  /* 0x0000005b4a187210 */ /* 0x000fe40007f5e0ff */
[----:B------:R-:W-:Y:S02]  /*1de0*/  P2R R76, PR, RZ, 0x8 ;  /* 0x00000008ff4c7803 */ /* 0x000fe40000000000 */
[----:B0-----:R-:W-:Y:S02]  /*1df0*/  LEA R20, P4, R24, UR6, 0x2 ;  /* 0x0000000618147c11 */ /* 0x001fe4000f8810ff */
[----:B------:R-:W-:Y:S01]  /*1e00*/  ISETP.GE.OR P3, PT, R78, UR8, P3 ;  /* 0x000000084e007c0c */ /* 0x000fe20009f66670 */
[----:B------:R-:W0:Y:S01]  /*1e10*/  @P1 LDC.64 R22, c[0x0][0x390] ;  /* 0x0000e400ff161b82 */ /* 0x000e220000000a00 */
[C---:B------:R-:W-:Y:S01]  /*1e20*/  @P1 IMAD.IADD R21, R74.reuse, 0x1, R91 ;  /* 0x000000014a151824 */ /* 0x040fe200078e025b */
[----:B------:R-:W-:Y:S01]  /*1e30*/  ISETP.GE.AND P5, PT, R25, UR5, PT ;  /* 0x0000000519007c0c */ /* 0x000fe2000bfa6270 */
[----:B------:R-:W-:-:S02]  /*1e40*/  VIADD R25, R74, 0x5 ;  /* 0x000000054a197836 */ /* 0x000fc40000000000 */
[----:B0-----:R-:W-:Y:S01]  /*1e50*/  @P1 IMAD.WIDE R22, R21, 0x4, R22 ;  /* 0x0000000415161825 */ /* 0x001fe200078e0216 */
[C---:B------:R-:W-:Y:S02]  /*1e60*/  LEA.HI.X.SX32 R21, R91.reuse, R80, 0x1, P2 ;  /* 0x000000505b157211 */ /* 0x040fe400010f0eff */
[----:B------:R-:W-:Y:S01]  /*1e70*/  ISETP.GE.OR P2, PT, R78, UR8, P0 ;  /* 0x000000084e007c0c */ /* 0x000fe20008746670 */
[----:B------:R-:W-:Y:S01]  /*1e80*/  VIADD R91, R91, UR5 ;  /* 0x000000055b5b7c36 */ /* 0x000fe20008000000 */
[----:B------:R0:W-:Y:S01]  /*1e90*/  @P1 STG.E desc[UR10][R22.64], R69 ;  /* 0x0000004516001986 */ /* 0x0001e2000c10190a */
[----:B------:R-:W-:Y:S01]  /*1ea0*/  LEA.HI.X R21, R24, UR7, R21, 0x2, P4 ;  /* 0x0000000718157c11 */ /* 0x000fe2000a0f1415 */
[----:B------:R-:W-:Y:S01]  /*1eb0*/  VIADD R24, R74, 0x4 ;  /* 0x000000044a187836 */ /* 0x000fe20000000000 */
[----:B------:R-:W-:Y:S01]  /*1ec0*/  ISETP.GE.OR P1, PT, R78, UR8, P5 ;  /* 0x000000084e007c0c */ /* 0x000fe2000af26670 */
[----:B------:R-:W-:Y:S02]  /*1ed0*/  VIADD R89, R91, UR5 ;  /* 0x000000055b597c36 */ /* 0x000fe40008000000 */
[----:B------:R-:W-:Y:S01]  /*1ee0*/  @!P3 STG.E desc[UR10][R20.64+0x4], R67 ;  /* 0x000004431400b986 */ /* 0x000fe2000c10190a */
[----:B------:R-:W-:-:S02]  /*1ef0*/  ISETP.GE.AND P4, PT, R24, UR5, PT ;  /* 0x0000000518007c0c */ /* 0x000fc4000bf86270 */
[----:B------:R-:W-:Y:S02]  /*1f00*/  ISETP.GE.AND P3, PT, R25, UR5, PT ;  /* 0x0000000519007c0c */ /* 0x000fe4000bf66270 */
[----:B------:R-:W-:Y:S01]  /*1f10*/  @!P2 STG.E desc[UR10][R20.64+0x8], R65 ;  /* 0x000008411400a986 */ /* 0x000fe2000c10190a */
[----:B------:R-:W-:Y:S01]  /*1f20*/  ISETP.GE.OR P2, PT, R78, UR8, P4 ;  /* 0x000000084e007c0c */ /* 0x000fe2000a746670 */
[----:B0-----:R-:W-:Y:S02]  /*1f30*/  VIADD R22, R74, 0x6 ;  /* 0x000000064a167836 */ /* 0x001fe40000000000 */
[----:B------:R-:W-:Y:S01]  /*1f40*/  VIADD R69, R89, UR5 ;  /* 0x0000000559457c36 */ /* 0x000fe20008000000 */
[----:B------:R-:W-:Y:S01]  /*1f50*/  @!P1 STG.E desc[UR10][R20.64+0xc], R63 ;  /* 0x00000c3f14009986 */ /* 0x000fe2000c10190a */
[----:B------:R-:W-:-:S08]  /*1f60*/  ISETP.GE.OR P1, PT, R78, UR8, P3 ;  /* 0x000000084e007c0c */ /* 0x000fd00009f26670 */
[----:B------:R0:W-:Y:S01]  /*1f70*/  @!P2 STG.E desc[UR10][R20.64+0x10], R61 ;  /* 0x0000103d1400a986 */ /* 0x0001e2000c10190a */
[----:B------:R-:W-:-:S04]  /*1f80*/  ISETP.GE.AND P2, PT, R22, UR5, PT ;  /* 0x0000000516007c0c */ /* 0x000fc8000bf46270 */
[----:B------:R1:W-:Y:S01]  /*1f90*/  @!P1 STG.E desc[UR10][R20.64+0x14], R58 ;  /* 0x0000143a14009986 */ /* 0x0003e2000c10190a */
[----:B------:R-:W-:Y:S01]  /*1fa0*/  ISETP.GE.OR P1, PT, R78, UR8, P2 ;  /* 0x000000084e007c0c */ /* 0x000fe20009726670 */
[----:B0-----:R-:W-:-:S04]  /*1fb0*/  VIADD R61, R69, UR5 ;  /* 0x00000005453d7c36 */ /* 0x001fc80008000000 */
[----:B------:R-:W-:Y:S02]  /*1fc0*/  VIADD R63, R61, UR5 ;  /* 0x000000053d3f7c36 */ /* 0x000fe40008000000 */
[----:B-1----:R-:W-:-:S06]  /*1fd0*/  VIADD R58, R74, 0x7 ;  /* 0x000000074a3a7836 */ /* 0x002fcc0000000000 */
[----:B------:R-:W-:Y:S01]  /*1fe0*/  @!P1 STG.E desc[UR10][R20.64+0x18], R59 ;  /* 0x0000183b14009986 */ /* 0x000fe2000c10190a */
[----:B------:R-:W-:Y:S01]  /*1ff0*/  IADD3 R22, P1, PT, R74, R91, RZ ;  /* 0x0000005b4a167210 */ /* 0x000fe20007f3e0ff */
[----:B------:R-:W-:-:S03]  /*2000*/  VIADD R65, R63, UR5 ;  /* 0x000000053f417c36 */ /* 0x000fc60008000000 */
[----:B------:R-:W-:Y:S01]  /*2010*/  LEA.HI.X.SX32 R23, R91, R80, 0x1, P1 ;  /* 0x000000505b177211 */ /* 0x000fe200008f0eff */
[----:B------:R-:W-:Y:S01]  /*2020*/  VIADD R67, R65, UR5 ;  /* 0x0000000541437c36 */ /* 0x000fe20008000000 */
[----:B------:R-:W-:-:S04]  /*2030*/  LEA R34, P1, R22, UR6, 0x2 ;  /* 0x0000000616227c11 */ /* 0x000fc8000f8210ff */
[----:B------:R-:W-:Y:S02]  /*2040*/  LEA.HI.X R35, R22, UR7, R23, 0x2, P1 ;  /* 0x0000000716237c11 */ /* 0x000fe400088f1417 */
[----:B------:R-:W-:-:S04]  /*2050*/  IADD3 R22, P1, PT, R74, R89, RZ ;  /* 0x000000594a167210 */ /* 0x000fc80007f3e0ff */
[----:B------:R-:W-:Y:S02]  /*2060*/  LEA.HI.X.SX32 R23, R89, R80, 0x1, P1 ;  /* 0x0000005059177211 */ /* 0x000fe400008f0eff */
        /* <DEDUP_REMOVED lines=21> */
[----:B------:R-:W-:Y:S01]  /*21c0*/  LEA.HI.X R23, R23, UR7, R80, 0x2, P1 ;  /* 0x0000000717177c11 */ /* 0x000fe200088f1450 */
[----:B------:R-:W-:Y:S01]  /*21d0*/  VIADD R80, R78, 0x1 ;  /* 0x000000014e507836 */ /* 0x000fe20000000000 */
[----:B------:R-:W-:-:S04]  /*21e0*/  ISETP.GE.AND P1, PT, R58, UR5, PT ;  /* 0x000000053a007c0c */ /* 0x000fc8000bf26270 */
[----:B------:R-:W-:-:S13]  /*21f0*/  ISETP.GE.OR P6, PT, R78, UR8, P1 ;  /* 0x000000084e007c0c */ /* 0x000fda0008fc6670 */
[----:B------:R0:W-:Y:S01]  /*2200*/  @!P6 STG.E desc[UR10][R20.64+0x1c], R56 ;  /* 0x00001c381400e986 */ /* 0x0001e2000c10190a */
[----:B------:R-:W-:-:S04]  /*2210*/  ISETP.GE.AND P6, PT, R74, UR5, PT ;  /* 0x000000054a007c0c */ /* 0x000fc8000bfc6270 */
[----:B0-----:R-:W-:Y:S02]  /*2220*/  P2R R56, PR, RZ, 0x40 ;  /* 0x00000040ff387803 */ /* 0x001fe40000000000 */
[----:B------:R-:W-:-:S13]  /*2230*/  ISETP.GE.OR P6, PT, R80, UR8, P6 ;  /* 0x0000000850007c0c */ /* 0x000fda000b7c6670 */
[----:B------:R-:W0:Y:S01]  /*2240*/  @!P6 LDC.64 R58, c[0x0][0x390] ;  /* 0x0000e400ff3aeb82 */ /* 0x000e220000000a00 */
[----:B------:R-:W-:-:S04]  /*2250*/  @!P6 IMAD.IADD R91, R74, 0x1, R91 ;  /* 0x000000014a5be824 */ /* 0x000fc800078e025b */
[----:B0-----:R-:W-:-:S05]  /*2260*/  @!P6 IMAD.WIDE R58, R91, 0x4, R58 ;  /* 0x000000045b3ae825 */ /* 0x001fca00078e023a */
[----:B------:R-:W-:Y:S01]  /*2270*/  @!P6 STG.E desc[UR10][R58.64], R57 ;  /* 0x000000393a00e986 */ /* 0x000fe2000c10190a */
[----:B------:R-:W-:-:S04]  /*2280*/  ISETP.NE.AND P6, PT, R76, RZ, PT ;  /* 0x000000ff4c00720c */ /* 0x000fc80003fc5270 */
[----:B------:R-:W-:-:S13]  /*2290*/  ISETP.GE.OR P6, PT, R80, UR8, P6 ;  /* 0x0000000850007c0c */ /* 0x000fda000b7c6670 */
[----:B------:R-:W-:Y:S01]  /*22a0*/  @!P6 STG.E desc[UR10][R34.64+0x4], R54 ;  /* 0x000004362200e986 */ /* 0x000fe2000c10190a */
[----:B------:R-:W-:-:S13]  /*22b0*/  ISETP.GE.OR P6, PT, R80, UR8, P0 ;  /* 0x0000000850007c0c */ /* 0x000fda00087c6670 */
[----:B------:R0:W-:Y:S01]  /*22c0*/  @!P6 STG.E desc[UR10][R34.64+0x8], R52 ;  /* 0x000008342200e986 */ /* 0x0001e2000c10190a */
[----:B------:R-:W-:Y:S01]  /*22d0*/  ISETP.GE.OR P6, PT, R80, UR8, P5 ;  /* 0x0000000850007c0c */ /* 0x000fe2000afc6670 */
[----:B0-----:R-:W-:-:S12]  /*22e0*/  VIADD R52, R78, 0x2 ;  /* 0x000000024e347836 */ /* 0x001fd80000000000 */
[----:B------:R-:W-:Y:S01]  /*22f0*/  @!P6 STG.E desc[UR10][R34.64+0xc], R50 ;  /* 0x00000c322200e986 */ /* 0x000fe2000c10190a */
[----:B------:R-:W-:-:S13]  /*2300*/  ISETP.GE.OR P6, PT, R80, UR8, P4 ;  /* 0x0000000850007c0c */ /* 0x000fda000a7c6670 */
[----:B------:R-:W-:Y:S01]  /*2310*/  @!P6 STG.E desc[UR10][R34.64+0x10], R55 ;  /* 0x000010372200e986 */ /* 0x000fe2000c10190a */
[----:B------:R-:W-:-:S13]  /*2320*/  ISETP.GE.OR P6, PT, R80, UR8, P3 ;  /* 0x0000000850007c0c */ /* 0x000fda0009fc6670 */
[----:B------:R-:W-:Y:S01]  /*2330*/  @!P6 STG.E desc[UR10][R34.64+0x14], R48 ;  /* 0x000014302200e986 */ /* 0x000fe2000c10190a */
[----:B------:R-:W-:-:S13]  /*2340*/  ISETP.GE.OR P6, PT, R80, UR8, P2 ;  /* 0x0000000850007c0c */ /* 0x000fda00097c6670 */
[----:B------:R-:W-:Y:S01]  /*2350*/  @!P6 STG.E desc[UR10][R34.64+0x18], R53 ;  /* 0x000018352200e986 */ /* 0x000fe2000c10190a */
[----:B------:R-:W-:-:S13]  /*2360*/  ISETP.GE.OR P6, PT, R80, UR8, P1 ;  /* 0x0000000850007c0c */ /* 0x000fda0008fc6670 */
[----:B------:R0:W-:Y:S01]  /*2370*/  @!P6 STG.E desc[UR10][R34.64+0x1c], R46 ;  /* 0x00001c2e2200e986 */ /* 0x0001e2000c10190a */
[----:B------:R-:W-:-:S04]  /*2380*/  ISETP.NE.AND P6, PT, R56, RZ, PT ;  /* 0x000000ff3800720c */ /* 0x000fc80003fc5270 */
[----:B------:R-:W-:Y:S01]  /*2390*/  ISETP.GE.OR P6, PT, R52, UR8, P6 ;  /* 0x0000000834007c0c */ /* 0x000fe2000b7c6670 */
[----:B0-----:R-:W-:-:S12]  /*23a0*/  VIADD R34, R78, 0x3 ;  /* 0x000000034e227836 */ /* 0x001fd80000000000 */
        /* <DEDUP_REMOVED lines=25> */
[----:B------:R0:W-:Y:S01]  /*2540*/  @!P6 STG.E desc[UR10][R20.64], R42 ;  /* 0x0000002a1400e986 */ /* 0x0001e2000c10190a */
        /* <DEDUP_REMOVED lines=15> */
[----:B------:R-:W-:-:S04]  /*2640*/  ISETP.NE.AND P6, PT, R56, RZ, PT ;  /* 0x000000ff3800720c */ /* 0x000fc80003fc5270 */
[----:B------:R-:W-:-:S13]  /*2650*/  ISETP.GE.OR P6, PT, R32, UR8, P6 ;  /* 0x0000000820007c0c */ /* 0x000fda000b7c6670 */
[----:B0-----:R-:W0:Y:S01]  /*2660*/  @!P6 LDC.64 R20, c[0x0][0x390] ;  /* 0x0000e400ff14eb82 */ /* 0x001e220000000a00 */
        /* <DEDUP_REMOVED lines=21> */
[----:B------:R-:W0:Y:S01]  /*27c0*/  @!P6 LDC.64 R16, c[0x0][0x390] ;  /* 0x0000e400ff10eb82 */ /* 0x000e220000000a00 */
[----:B------:R-:W-:-:S04]  /*27d0*/  @!P6 IMAD.IADD R63, R74, 0x1, R63 ;  /* 0x000000014a3fe824 */ /* 0x000fc800078e023f */
[----:B0-----:R-:W-:-:S05]  /*27e0*/  @!P6 IMAD.WIDE R16, R63, 0x4, R16 ;  /* 0x000000043f10e825 */ /* 0x001fca00078e0210 */
[----:B------:R-:W-:Y:S01]  /*27f0*/  @!P6 STG.E desc[UR10][R16.64], R10 ;  /* 0x0000000a1000e986 */ /* 0x000fe2000c10190a */
[----:B------:R-:W-:-:S04]  /*2800*/  ISETP.NE.AND P6, PT, R76, RZ, PT ;  /* 0x000000ff4c00720c */ /* 0x000fc80003fc5270 */
[----:B------:R-:W-:-:S13]  /*2810*/  ISETP.GE.OR P6, PT, R13, UR8, P6 ;  /* 0x000000080d007c0c */ /* 0x000fda000b7c6670 */
[----:B------:R0:W-:Y:S01]  /*2820*/  @!P6 STG.E desc[UR10][R26.64+0x4], R8 ;  /* 0x000004081a00e986 */ /* 0x0001e2000c10190a */
[----:B------:R-:W-:Y:S01]  /*2830*/  ISETP.GE.OR P6, PT, R13, UR8, P0 ;  /* 0x000000080d007c0c */ /* 0x000fe200087c6670 */
[----:B0-----:R-:W-:-:S12]  /*2840*/  VIADD R8, R78, 0x6 ;  /* 0x000000064e087836 */ /* 0x001fd80000000000 */
[----:B------:R0:W-:Y:S01]  /*2850*/  @!P6 STG.E desc[UR10][R26.64+0x8], R6 ;  /* 0x000008061a00e986 */ /* 0x0001e2000c10190a */
[----:B------:R-:W-:Y:S01]  /*2860*/  ISETP.GE.OR P6, PT, R13, UR8, P5 ;  /* 0x000000080d007c0c */ /* 0x000fe2000afc6670 */
[----:B------:R-:W-:-:S12]  /*2870*/  VIADD R78, R78, 0x7 ;  /* 0x000000074e4e7836 */ /* 0x000fd80000000000 */
[----:B------:R-:W-:Y:S01]  /*2880*/  @!P6 STG.E desc[UR10][R26.64+0xc], R4 ;  /* 0x00000c041a00e986 */ /* 0x000fe2000c10190a */
[----:B------:R-:W-:-:S13]  /*2890*/  ISETP.GE.OR P6, PT, R13, UR8, P4 ;  /* 0x000000080d007c0c */ /* 0x000fda000a7c6670 */
[----:B------:R1:W-:Y:S01]  /*28a0*/  @!P6 STG.E desc[UR10][R26.64+0x10], R5 ;  /* 0x000010051a00e986 */ /* 0x0003e2000c10190a */
[----:B------:R-:W-:-:S13]  /*28b0*/  ISETP.GE.OR P6, PT, R13, UR8, P3 ;  /* 0x000000080d007c0c */ /* 0x000fda0009fc6670 */
[----:B------:R-:W-:Y:S01]  /*28c0*/  @!P6 STG.E desc[UR10][R26.64+0x14], R2 ;  /* 0x000014021a00e986 */ /* 0x000fe2000c10190a */
[----:B------:R-:W-:-:S13]  /*28d0*/  ISETP.GE.OR P6, PT, R13, UR8, P2 ;  /* 0x000000080d007c0c */ /* 0x000fda00097c6670 */
[----:B------:R2:W-:Y:S01]  /*28e0*/  @!P6 STG.E desc[UR10][R26.64+0x18], R3 ;  /* 0x000018031a00e986 */ /* 0x0005e2000c10190a */
[----:B------:R-:W-:-:S13]  /*28f0*/  ISETP.GE.OR P6, PT, R13, UR8, P1 ;  /* 0x000000080d007c0c */ /* 0x000fda0008fc6670 */
[----:B------:R3:W-:Y:S01]  /*2900*/  @!P6 STG.E desc[UR10][R26.64+0x1c], R0 ;  /* 0x00001c001a00e986 */ /* 0x0007e2000c10190a */
[----:B------:R-:W-:-:S04]  /*2910*/  ISETP.NE.AND P6, PT, R56, RZ, PT ;  /* 0x000000ff3800720c */ /* 0x000fc80003fc5270 */
[----:B------:R-:W-:-:S13]  /*2920*/  ISETP.GE.OR P6, PT, R8, UR8, P6 ;  /* 0x0000000808007c0c */ /* 0x000fda000b7c6670 */
[----:B0-----:R-:W1:Y:S01]  /*2930*/  @!P6 LDC.64 R6, c[0x0][0x390] ;  /* 0x0000e400ff06eb82 */ /* 0x001e620000000a00 */
[----:B------:R-:W-:-:S04]  /*2940*/  @!P6 IMAD.IADD R65, R74, 0x1, R65 ;  /* 0x000000014a41e824 */ /* 0x000fc800078e0241 */
[----:B-1----:R-:W-:-:S05]  /*2950*/  @!P6 IMAD.WIDE R4, R65, 0x4, R6 ;  /* 0x000000044104e825 */ /* 0x002fca00078e0206 */
[----:B------:R3:W-:Y:S01]  /*2960*/  @!P6 STG.E desc[UR10][R4.64], R71 ;  /* 0x000000470400e986 */ /* 0x0007e2000c10190a */
[----:B------:R-:W-:-:S04]  /*2970*/  ISETP.NE.AND P6, PT, R76, RZ, PT ;  /* 0x000000ff4c00720c */ /* 0x000fc80003fc5270 */
[----:B------:R-:W-:-:S13]  /*2980*/  ISETP.GE.OR P6, PT, R8, UR8, P6 ;  /* 0x0000000808007c0c */ /* 0x000fda000b7c6670 */
[----:B------:R3:W-:Y:S01]  /*2990*/  @!P6 STG.E desc[UR10][R24.64+0x4], R73 ;  /* 0x000004491800e986 */ /* 0x0007e2000c10190a */
[----:B------:R-:W-:Y:S02]  /*29a0*/  ISETP.GE.OR P6, PT, R8, UR8, P0 ;  /* 0x0000000808007c0c */ /* 0x000fe400087c6670 */
[----:B------:R-:W-:-:S11]  /*29b0*/  ISETP.GE.OR P0, PT, R78, UR8, P0 ;  /* 0x000000084e007c0c */ /* 0x000fd60008706670 */
        /* <DEDUP_REMOVED lines=16> */
[----:B------:R-:W-:-:S04]  /*2ac0*/  ISETP.NE.AND P6, PT, R56, RZ, PT ;  /* 0x000000ff3800720c */ /* 0x000fc80003fc5270 */
[----:B------:R-:W-:-:S13]  /*2ad0*/  ISETP.GE.OR P6, PT, R78, UR8, P6 ;  /* 0x000000084e007c0c */ /* 0x000fda000b7c6670 */
[----:B--2---:R-:W0:Y:S01]  /*2ae0*/  @!P6 LDC.64 R2, c[0x0][0x390] ;  /* 0x0000e400ff02eb82 */ /* 0x004e220000000a00 */
[----:B------:R-:W-:-:S04]  /*2af0*/  @!P6 IMAD.IADD R67, R74, 0x1, R67 ;  /* 0x000000014a43e824 */ /* 0x000fc800078e0243 */
[----:B0-----:R-:W-:-:S05]  /*2b00*/  @!P6 IMAD.WIDE R2, R67, 0x4, R2 ;  /* 0x000000044302e825 */ /* 0x001fca00078e0202 */
[----:B------:R3:W-:Y:S01]  /*2b10*/  @!P6 STG.E desc[UR10][R2.64], R62 ;  /* 0x0000003e0200e986 */ /* 0x0007e2000c10190a */
[----:B------:R-:W-:-:S03]  /*2b20*/  ISETP.NE.AND P6, PT, R76, RZ, PT ;  /* 0x000000ff4c00720c */ /* 0x000fc60003fc5270 */
[----:B------:R3:W-:Y:S01]  /*2b30*/  @!P0 STG.E desc[UR10][R22.64+0x8], R66 ;  /* 0x0000084216008986 */ /* 0x0007e2000c10190a */
[----:B------:R-:W-:-:S03]  /*2b40*/  ISETP.GE.OR P6, PT, R78, UR8, P6 ;  /* 0x000000084e007c0c */ /* 0x000fc6000b7c6670 */
[----:B------:R3:W-:Y:S04]  /*2b50*/  @!P5 STG.E desc[UR10][R22.64+0xc], R68 ;  /* 0x00000c441600d986 */ /* 0x0007e8000c10190a */
[----:B------:R3:W-:Y:S04]  /*2b60*/  @!P4 STG.E desc[UR10][R22.64+0x10], R85 ;  /* 0x000010551600c986 */ /* 0x0007e8000c10190a */
[----:B------:R3:W-:Y:S04]  /*2b70*/  @!P3 STG.E desc[UR10][R22.64+0x14], R70 ;  /* 0x000014461600b986 */ /* 0x0007e8000c10190a */
[----:B------:R3:W-:Y:S04]  /*2b80*/  @!P6 STG.E desc[UR10][R22.64+0x4], R64 ;  /* 0x000004401600e986 */ /* 0x0007e8000c10190a */
[----:B------:R3:W-:Y:S01]  /*2b90*/  @!P2 STG.E desc[UR10][R22.64+0x18], R87 ;  /* 0x000018571600a986 */ /* 0x0007e2000c10190a */
[----:B------:R-:W-:Y:S05]  /*2ba0*/  @P1 EXIT ;  /* 0x000000000000194d */ /* 0x000fea0003800000 */
[----:B------:R-:W-:Y:S01]  /*2bb0*/  STG.E desc[UR10][R22.64+0x1c], R72 ;  /* 0x00001c4816007986 */ /* 0x000fe2000c10190a */
[----:B------:R-:W-:Y:S05]  /*2bc0*/  EXIT ;  /* 0x000000000000794d */ /* 0x000fea0003800000 */
        .weak           $__internal_0_$__cuda_sm20_div_u16
        .type           $__internal_0_$__cuda_sm20_div_u16,@function
        .size           $__internal_0_$__cuda_sm20_div_u16,(.L_x_14 - $__internal_0_$__cuda_sm20_div_u16)
$__internal_0_$__cuda_sm20_div_u16:
[----:B------:R-:W0:Y:S01]  /*2bd0*/  I2F.U16 R0, UR7 ;  /* 0x0000000700007d06 */ /* 0x000e220008101000 */
[----:B------:R-:W-:Y:S01]  /*2be0*/  IMAD.MOV.U32 R20, RZ, RZ, 0x4b800000 ;  /* 0x4b800000ff147424 */ /* 0x000fe200078e00ff */
[C---:B0-----:R-:W-:Y:S02]  /*2bf0*/  FSETP.GEU.AND P1, PT, |R0|.reuse, 1.175494350822287508e-38, PT ;  /* 0x008000000000780b */ /* 0x041fe40003f2e200 */
[----:B------:R-:W-:Y:S02]  /*2c00*/  FSETP.GT.AND P0, PT, |R0|, 8.50705917302346158658e+37, PT ;  /* 0x7e8000000000780b */ /* 0x000fe40003f04200 */
[----:B------:R-:W-:-:S04]  /*2c10*/  FSEL R20, R20, 1, !P1 ;  /* 0x3f80000014147808 */ /* 0x000fc80004800000 */
[----:B------:R-:W-:Y:S01]  /*2c20*/  FSEL R21, R20, 0.25, !P0 ;  /* 0x3e80000014157808 */ /* 0x000fe20004000000 */
[----:B------:R-:W-:Y:S01]  /*2c30*/  IMAD.MOV.U32 R20, RZ, RZ, R23 ;  /* 0x000000ffff147224 */ /* 0x000fe200078e0017 */
[----:B------:R-:W-:-:S03]  /*2c40*/  ISETP.NE.U32.AND P0, PT, RZ, UR7, PT ;  /* 0x00000007ff007c0c */ /* 0x000fc6000bf05070 */
[----:B------:R-:W-:Y:S02]  /*2c50*/  FMUL R22, R0, R21 ;  /* 0x0000001500167220 */ /* 0x000fe40000400000 */
[----:B------:R-:W-:Y:S08]  /*2c60*/  I2F.U16.RZ R0, UR6 ;  /* 0x0000000600007d06 */ /* 0x000ff0000810d000 */
[----:B------:R-:W0:Y:S02]  /*2c70*/  MUFU.RCP R22, R22 ;  /* 0x0000001600167308 */ /* 0x000e240000001000 */
[----:B0-----:R-:W-:-:S04]  /*2c80*/  FMUL R21, R21, R22 ;  /* 0x0000001615157220 */ /* 0x001fc80000400000 */
[----:B------:R-:W-:-:S04]  /*2c90*/  VIADD R21, R21, 0x2 ;  /* 0x0000000215157836 */ /* 0x000fc80000000000 */
[----:B------:R-:W-:Y:S01]  /*2ca0*/  FMUL.RZ R0, R0, R21 ;  /* 0x0000001500007220 */ /* 0x000fe2000040c000 */
[----:B------:R-:W-:-:S05]  /*2cb0*/  IMAD.MOV.U32 R21, RZ, RZ, 0x0 ;  /* 0x00000000ff157424 */ /* 0x000fca00078e00ff */
[----:B------:R-:W0:Y:S02]  /*2cc0*/  F2I.U32.TRUNC.NTZ R0, R0 ;  /* 0x0000000000007305 */ /* 0x000e24000020f000 */
[----:B0-----:R-:W-:Y:S01]  /*2cd0*/  LOP3.LUT R76, R0, 0xffff, RZ, 0xc0, !PT ;  /* 0x0000ffff004c7812 */ /* 0x001fe200078ec0ff */
[----:B------:R-:W-:Y:S01]  /*2ce0*/  @!P0 IMAD.MOV.U32 R76, RZ, RZ, -0x1 ;  /* 0xffffffffff4c8424 */ /* 0x000fe200078e00ff */
[----:B------:R-:W-:Y:S06]  /*2cf0*/  RET.REL.NODEC R20 `(_Z28matrix_multiplication_kernelPKfS0_Pfiii) ;  /* 0xffffffd014c07950 */ /* 0x000fec0003c3ffff */
.L_x_13:
[----:B------:R-:W-:-:S00]  /*2d00*/  BRA `(.L_x_13) ;  /* 0xfffffffc00fc7947 */ /* 0x000fc0000383ffff */
[----:B------:R-:W-:-:S00]  /*2d10*/  NOP ;  /* 0x0000000000007918 */ /* 0x000fc00000000000 */
        /* <DEDUP_REMOVED lines=14> */
.L_x_14:


//--------------------- .nv.shared._Z28matrix_multiplication_kernelPKfS0_Pfiii --------------------------
	.section	.nv.shared._Z28matrix_multiplication_kernelPKfS0_Pfiii,"aw",@nobits
	.sectionflags	@""
	.align	4
.nv.shared._Z28matrix_multiplication_kernelPKfS0_Pfiii:
	.zero		5120


//--------------------- .nv.shared.reserved.0     --------------------------
	.section	.nv.shared.reserved.0,"aw",@nobits
	.weak		__nv_reservedSMEM_offset_0_alias
	.size		__nv_reservedSMEM_offset_0_alias, 0, 64
	.other		__nv_reservedSMEM_offset_0_alias,@"STO_CUDA_RESERVED_SHARED STV_DEFAULT"
__nv_reservedSMEM_offset_0_alias:
	.zero		0
	.zero		64


//--------------------- .nv.constant0._Z28matrix_multiplication_kernelPKfS0_Pfiii --------------------------
	.section	.nv.constant0._Z28matrix_multiplication_kernelPKfS0_Pfiii,"a",@progbits
	.sectionflags	@""
	.align	4
.nv.constant0._Z28matrix_multiplication_kernelPKfS0_Pfiii:
	.zero		932


//--------------------- SYMBOLS --------------------------

	.type		.nv.reservedSmem.offset0,@object
	.size		.nv.reservedSmem.offset0,0x4
	.type		.nv.reservedSmem.cap,@object
	.size		.nv.reservedSmem.cap,0x4
